	.target	sm_90a

	.elftype	@"ET_EXEC"


//--------------------- .note.nv.tkinfo           --------------------------
	.section	.note.nv.tkinfo,"",@"SHT_NOTE"
	.sectionflags	@"SHF_NOTE_NV_TKINFO"
	.tkinfo
        /*0018*/ 	.word	0x00000002
        /*0030*/ 	.string	""
        /*0030*/ 	.string	"ptxas"
        /*0030*/ 	.string	"Cuda compilation tools, release 13.0, V13.0.88"
        /*0030*/ 	.string	"Build cuda_13.0.r13.0/compiler.36424714_0"
        /*0030*/ 	.string	"-arch sm_90a -m 64 "



//--------------------- .note.nv.cuinfo           --------------------------
	.section	.note.nv.cuinfo,"",@"SHT_NOTE"
	.sectionflags	@"SHF_NOTE_NV_CUINFO"
        /*0018*/ 	.short	0x0002
        /*001a*/ 	.short	0x005a
        /*001c*/ 	.short	0x0082
	.zero		2


//--------------------- .nv.info                  --------------------------
	.section	.nv.info,"",@"SHT_CUDA_INFO"
	.align	4


	//----- nvinfo : EIATTR_REGCOUNT
	.align		4
        /*0000*/ 	.byte	0x04, 0x2f
        /*0002*/ 	.short	(.L_15 - .L_14)
	.align		4
.L_14:
        /*0004*/ 	.word	index@(_ZN7cutlass13device_kernelINS_4gemm6kernel13GemmUniversalIN4cute5tupleIJiiiiEEENS1_10collective13CollectiveMmaINS1_34MainloopSm90TmaGmmaWarpSpecializedILi3ENS5_IJNS4_1CILi1EEESB_SB_EEENS1_32KernelTmaWarpSpecializedPingpongEEENS5_IJNSA_ILi64EEENSA_ILi256EEENSA_ILi128EEEEEENS_10bfloat16_tENS5_IJlSB_lEEESJ_SK_NS4_8TiledMMAINS4_8MMA_AtomIJNS4_4SM904GMMA28MMA_64x256x16_F32BF16BF16_SSILNSO_5MajorE0ELSQ_0ELNSO_7ScaleInE1ELSR_1EEEEEENS4_6LayoutISC_NS5_IJNSA_ILi0EEESV_SV_EEEEENS5_IJNS4_10UnderscoreESY_SY_EEEEENS4_13SM90_TMA_LOADENS4_14ComposedLayoutINS4_7SwizzleILi3ELi4ELi3EEENS4_18smem_ptr_flag_bitsILi16EEENSU_INS5_IJNSA_ILi8EEESF_EEENS5_IJSF_SB_EEEEEEEvNS4_8identityES11_S1B_vS1C_EENS_8epilogue10collective6detail29Sm90TmaWarpSpecializedAdapterINS1F_15DefaultEpilogueISJ_SK_SK_NS1E_6thread17LinearCombinationISJ_Li1EffLNS1J_9ScaleType4KindE0ELNS_15FloatRoundStyleE2ESJ_EENS1_15EpilogueDefaultEEEEEvvEEEEvNT_6ParamsE)
        /*0008*/ 	.word	0x000000a8


	//----- nvinfo : EIATTR_FRAME_SIZE
	.align		4
.L_15:
        /*000c*/ 	.byte	0x04, 0x11
        /*000e*/ 	.short	(.L_17 - .L_16)
	.align		4
.L_16:
        /*0010*/ 	.word	index@(_ZN7cutlass13device_kernelINS_4gemm6kernel13GemmUniversalIN4cute5tupleIJiiiiEEENS1_10collective13CollectiveMmaINS1_34MainloopSm90TmaGmmaWarpSpecializedILi3ENS5_IJNS4_1CILi1EEESB_SB_EEENS1_32KernelTmaWarpSpecializedPingpongEEENS5_IJNSA_ILi64EEENSA_ILi256EEENSA_ILi128EEEEEENS_10bfloat16_tENS5_IJlSB_lEEESJ_SK_NS4_8TiledMMAINS4_8MMA_AtomIJNS4_4SM904GMMA28MMA_64x256x16_F32BF16BF16_SSILNSO_5MajorE0ELSQ_0ELNSO_7ScaleInE1ELSR_1EEEEEENS4_6LayoutISC_NS5_IJNSA_ILi0EEESV_SV_EEEEENS5_IJNS4_10UnderscoreESY_SY_EEEEENS4_13SM90_TMA_LOADENS4_14ComposedLayoutINS4_7SwizzleILi3ELi4ELi3EEENS4_18smem_ptr_flag_bitsILi16EEENSU_INS5_IJNSA_ILi8EEESF_EEENS5_IJSF_SB_EEEEEEEvNS4_8identityES11_S1B_vS1C_EENS_8epilogue10collective6detail29Sm90TmaWarpSpecializedAdapterINS1F_15DefaultEpilogueISJ_SK_SK_NS1E_6thread17LinearCombinationISJ_Li1EffLNS1J_9ScaleType4KindE0ELNS_15FloatRoundStyleE2ESJ_EENS1_15EpilogueDefaultEEEEEvvEEEEvNT_6ParamsE)
        /*0014*/ 	.word	0x00000008


	//----- nvinfo : EIATTR_MIN_STACK_SIZE
	.align		4
.L_17:
        /*0018*/ 	.byte	0x04, 0x12
        /*001a*/ 	.short	(.L_19 - .L_18)
	.align		4
.L_18:
        /*001c*/ 	.word	index@(_ZN7cutlass13device_kernelINS_4gemm6kernel13GemmUniversalIN4cute5tupleIJiiiiEEENS1_10collective13CollectiveMmaINS1_34MainloopSm90TmaGmmaWarpSpecializedILi3ENS5_IJNS4_1CILi1EEESB_SB_EEENS1_32KernelTmaWarpSpecializedPingpongEEENS5_IJNSA_ILi64EEENSA_ILi256EEENSA_ILi128EEEEEENS_10bfloat16_tENS5_IJlSB_lEEESJ_SK_NS4_8TiledMMAINS4_8MMA_AtomIJNS4_4SM904GMMA28MMA_64x256x16_F32BF16BF16_SSILNSO_5MajorE0ELSQ_0ELNSO_7ScaleInE1ELSR_1EEEEEENS4_6LayoutISC_NS5_IJNSA_ILi0EEESV_SV_EEEEENS5_IJNS4_10UnderscoreESY_SY_EEEEENS4_13SM90_TMA_LOADENS4_14ComposedLayoutINS4_7SwizzleILi3ELi4ELi3EEENS4_18smem_ptr_flag_bitsILi16EEENSU_INS5_IJNSA_ILi8EEESF_EEENS5_IJSF_SB_EEEEEEEvNS4_8identityES11_S1B_vS1C_EENS_8epilogue10collective6detail29Sm90TmaWarpSpecializedAdapterINS1F_15DefaultEpilogueISJ_SK_SK_NS1E_6thread17LinearCombinationISJ_Li1EffLNS1J_9ScaleType4KindE0ELNS_15FloatRoundStyleE2ESJ_EENS1_15EpilogueDefaultEEEEEvvEEEEvNT_6ParamsE)
        /*0020*/ 	.word	0x00000008
.L_19:


//--------------------- .nv.compat                --------------------------
	.section	.nv.compat,"",@"SHT_CUDA_COMPAT_INFO"
	.align	4
        /*0000*/ 	.byte	0x02, 0x09, 0x01, 0x00, 0x02, 0x02, 0x04, 0x00, 0x02, 0x05, 0x05, 0x00, 0x03, 0x07, 0x01, 0x01
        /*0010*/ 	.byte	0x02, 0x03, 0x01, 0x00, 0x02, 0x06, 0x01, 0x00, 0x04, 0x0b, 0x08, 0x00, 0x00, 0x00, 0x00, 0x00
        /*0020*/ 	.byte	0x00, 0x00, 0x00, 0x00


//--------------------- .nv.info._ZN7cutlass13device_kernelINS_4gemm6kernel13GemmUniversalIN4cute5tupleIJiiiiEEENS1_10collective13CollectiveMmaINS1_34MainloopSm90TmaGmmaWarpSpecializedILi3ENS5_IJNS4_1CILi1EEESB_SB_EEENS1_32KernelTmaWarpSpecializedPingpongEEENS5_IJNSA_ILi64EEENSA_ILi256EEENSA_ILi128EEEEEENS_10bfloat16_tENS5_IJlSB_lEEESJ_SK_NS4_8TiledMMAINS4_8MMA_AtomIJNS4_4SM904GMMA28MMA_64x256x16_F32BF16BF16_SSILNSO_5MajorE0ELSQ_0ELNSO_7ScaleInE1ELSR_1EEEEEENS4_6LayoutISC_NS5_IJNSA_ILi0EEESV_SV_EEEEENS5_IJNS4_10UnderscoreESY_SY_EEEEENS4_13SM90_TMA_LOADENS4_14ComposedLayoutINS4_7SwizzleILi3ELi4ELi3EEENS4_18smem_ptr_flag_bitsILi16EEENSU_INS5_IJNSA_ILi8EEESF_EEENS5_IJSF_SB_EEEEEEEvNS4_8identityES11_S1B_vS1C_EENS_8epilogue10collective6detail29Sm90TmaWarpSpecializedAdapterINS1F_15DefaultEpilogueISJ_SK_SK_NS1E_6thread17LinearCombinationISJ_Li1EffLNS1J_9ScaleType4KindE0ELNS_15FloatRoundStyleE2ESJ_EENS1_15EpilogueDefaultEEEEEvvEEEEvNT_6ParamsE --------------------------
	.section	.nv.info._ZN7cutlass13device_kernelINS_4gemm6kernel13GemmUniversalIN4cute5tupleIJiiiiEEENS1_10collective13CollectiveMmaINS1_34MainloopSm90TmaGmmaWarpSpecializedILi3ENS5_IJNS4_1CILi1EEESB_SB_EEENS1_32KernelTmaWarpSpecializedPingpongEEENS5_IJNSA_ILi64EEENSA_ILi256EEENSA_ILi128EEEEEENS_10bfloat16_tENS5_IJlSB_lEEESJ_SK_NS4_8TiledMMAINS4_8MMA_AtomIJNS4_4SM904GMMA28MMA_64x256x16_F32BF16BF16_SSILNSO_5MajorE0ELSQ_0ELNSO_7ScaleInE1ELSR_1EEEEEENS4_6LayoutISC_NS5_IJNSA_ILi0EEESV_SV_EEEEENS5_IJNS4_10UnderscoreESY_SY_EEEEENS4_13SM90_TMA_LOADENS4_14ComposedLayoutINS4_7SwizzleILi3ELi4ELi3EEENS4_18smem_ptr_flag_bitsILi16EEENSU_INS5_IJNSA_ILi8EEESF_EEENS5_IJSF_SB_EEEEEEEvNS4_8identityES11_S1B_vS1C_EENS_8epilogue10collective6detail29Sm90TmaWarpSpecializedAdapterINS1F_15DefaultEpilogueISJ_SK_SK_NS1E_6thread17LinearCombinationISJ_Li1EffLNS1J_9ScaleType4KindE0ELNS_15FloatRoundStyleE2ESJ_EENS1_15EpilogueDefaultEEEEEvvEEEEvNT_6ParamsE,"",@"SHT_CUDA_INFO"
	.sectionflags	@""
	.align	4


	//----- nvinfo : EIATTR_CUDA_API_VERSION
	.align		4
        /*0000*/ 	.byte	0x04, 0x37
        /*0002*/ 	.short	(.L_21 - .L_20)
.L_20:
        /*0004*/ 	.word	0x00000082


	//----- nvinfo : EIATTR_KPARAM_INFO
	.align		4
.L_21:
        /*0008*/ 	.byte	0x04, 0x17
        /*000a*/ 	.short	(.L_23 - .L_22)
.L_22:
        /*000c*/ 	.word	0x00000000
        /*0010*/ 	.short	0x0000
        /*0012*/ 	.short	0x0070
        /*0014*/ 	.byte	0x00, 0xf0, 0x01, 0x10


	//----- nvinfo : EIATTR_SPARSE_MMA_MASK
	.align		4
.L_23:
        /*0018*/ 	.byte	0x03, 0x50
        /*001a*/ 	.short	0x0000


	//----- nvinfo : EIATTR_MAXREG_COUNT
	.align		4
        /*001c*/ 	.byte	0x03, 0x1b
        /*001e*/ 	.short	0x00a8


	//----- nvinfo : EIATTR_NUM_BARRIERS
	.align		4
        /*0020*/ 	.byte	0x02, 0x4c
        /*0022*/ 	.byte	0x01
	.zero		1


	//----- nvinfo : EIATTR_EXTERNS
	.align		4
        /*0024*/ 	.byte	0x04, 0x0f
        /*0026*/ 	.short	(.L_25 - .L_24)


	//   ....[0]....
	.align		4
.L_24:
        /*0028*/ 	.word	index@(__assertfail)


	//----- nvinfo : EIATTR_ANNOTATIONS
	.align		4
.L_25:
        /*002c*/ 	.byte	0x04, 0x55
        /*002e*/ 	.short	(.L_27 - .L_26)


	//   ....[0]....
.L_26:
        /*0030*/ 	.word	0x00000001
        /*0034*/ 	.byte	0xb0, 0x0a, 0x00, 0x00, 0x01, 0x00, 0x00, 0x00, 0xa0, 0xa0, 0x00, 0x00, 0x01, 0x00, 0x00, 0x00
        /*0044*/ 	.byte	0x70, 0xad, 0x00, 0x00


	//----- nvinfo : EIATTR_MERCURY_ISA_VERSION
	.align		4
.L_27:
        /*0048*/ 	.byte	0x03, 0x5f
        /*004a*/ 	.short	0x0101


	//----- nvinfo : EIATTR_INT_WARP_WIDE_INSTR_OFFSETS
	.align		4
        /*004c*/ 	.byte	0x04, 0x31
        /*004e*/ 	.short	(.L_29 - .L_28)


	//   ....[0]....
.L_28:
        /*0050*/ 	.word	0x000003c0


	//   ....[1]....
        /*0054*/ 	.word	0x000003e0


	//   ....[2]....
        /*0058*/ 	.word	0x00000460


	//   ....[3]....
        /*005c*/ 	.word	0x00000470


	//   ....[4]....
        /*0060*/ 	.word	0x00000480


	//   ....[5]....
        /*0064*/ 	.word	0x000004a0


	//   ....[6]....
        /*0068*/ 	.word	0x00000530


	//   ....[7]....
        /*006c*/ 	.word	0x00000550


	//----- nvinfo : EIATTR_COOP_GROUP_MASK_REGIDS
	.align		4
.L_29:
        /*0070*/ 	.byte	0x04, 0x29
        /*0072*/ 	.short	(.L_31 - .L_30)


	//   ....[0]....
.L_30:
        /*0074*/ 	.word	0xffffffff


	//   ....[1]....
        /*0078*/ 	.word	0xffffffff


	//   ....[2]....
        /*007c*/ 	.word	0xffffffff


	//   ....[3]....
        /*0080*/ 	.word	0xffffffff


	//   ....[4]....
        /*0084*/ 	.word	0xffffffff


	//   ....[5]....
        /*0088*/ 	.word	0xffffffff


	//----- nvinfo : EIATTR_COOP_GROUP_INSTR_OFFSETS
	.align		4
.L_31:
        /*008c*/ 	.byte	0x04, 0x28
        /*008e*/ 	.short	(.L_33 - .L_32)


	//   ....[0]....
.L_32:
        /*0090*/ 	.word	0x00000070


	//   ....[1]....
        /*0094*/ 	.word	0x00000080


	//   ....[2]....
        /*0098*/ 	.word	0x00000140


	//   ....[3]....
        /*009c*/ 	.word	0x000002b0


	//   ....[4]....
        /*00a0*/ 	.word	0x000002f0


	//   ....[5]....
        /*00a4*/ 	.word	0x00000340


	//----- nvinfo : EIATTR_REG_RECONFIG
	.align		4
.L_33:
        /*00a8*/ 	.byte	0x01, 0x54
	.zero		2


	//----- nvinfo : EIATTR_SYSCALL_OFFSETS
	.align		4
        /*00ac*/ 	.byte	0x04, 0x46
        /*00ae*/ 	.short	(.L_35 - .L_34)


	//   ....[0]....
.L_34:
        /*00b0*/ 	.word	0x00001560


	//----- nvinfo : EIATTR_MBARRIER_INSTR_OFFSETS
	.align		4
.L_35:
        /*00b4*/ 	.byte	0x04, 0x39
        /*00b6*/ 	.short	(.L_37 - .L_36)


	//   ....[0]....
.L_36:
        /*00b8*/ 	.word	0x00000240
        /*00bc*/ 	.word	0x000000ff
        /*00c0*/ 	.word	0x00000000
        /*00c4*/ 	.short	0x0100
        /*00c6*/ 	.byte	0x08
	.zero		1


	//   ....[1]....
        /*00c8*/ 	.word	0x00000250
        /*00cc*/ 	.word	0x000000ff
        /*00d0*/ 	.word	0x00000018
        /*00d4*/ 	.short	0x0100
        /*00d6*/ 	.byte	0x08
	.zero		1


	//   ....[2]....
        /*00d8*/ 	.word	0x00000260
        /*00dc*/ 	.word	0x000000ff
        /*00e0*/ 	.word	0x00000008
        /*00e4*/ 	.short	0x0100
        /*00e6*/ 	.byte	0x08
	.zero		1


	//   ....[3]....
        /*00e8*/ 	.word	0x00000270
        /*00ec*/ 	.word	0x000000ff
        /*00f0*/ 	.word	0x00000020
        /*00f4*/ 	.short	0x0100
        /*00f6*/ 	.byte	0x08
	.zero		1


	//   ....[4]....
        /*00f8*/ 	.word	0x00000280
        /*00fc*/ 	.word	0x000000ff
        /*0100*/ 	.word	0x00000010
        /*0104*/ 	.short	0x0100
        /*0106*/ 	.byte	0x08
	.zero		1


	//   ....[5]....
        /*0108*/ 	.word	0x00000290
        /*010c*/ 	.word	0x000000ff
        /*0110*/ 	.word	0x00000028
        /*0114*/ 	.short	0x0100
        /*0116*/ 	.byte	0x08
	.zero		1


	//   ....[6]....
        /*0118*/ 	.word	0x00000590
        /*011c*/ 	.word	0x000000ff
        /*0120*/ 	.word	0x00000060
        /*0124*/ 	.short	0x0100
        /*0126*/ 	.byte	0x08
	.zero		1


	//   ....[7]....
        /*0128*/ 	.word	0x00000600
        /*012c*/ 	.word	0x000000ff
        /*0130*/ 	.word	0x00000068
        /*0134*/ 	.short	0x0100
        /*0136*/ 	.byte	0x08
	.zero		1


	//   ....[8]....
        /*0138*/ 	.word	0x00000620
        /*013c*/ 	.word	0x000000ff
        /*0140*/ 	.word	0x00000040
        /*0144*/ 	.short	0x0100
        /*0146*/ 	.byte	0x09
	.zero		1


	//   ....[9]....
        /*0148*/ 	.word	0x00000630
        /*014c*/ 	.word	0x000000ff
        /*0150*/ 	.word	0x00000048
        /*0154*/ 	.short	0x0100
        /*0156*/ 	.byte	0x09
	.zero		1


	//   ....[10]....
        /*0158*/ 	.word	0x00000640
        /*015c*/ 	.word	0x000000ff
        /*0160*/ 	.word	0x00000050
        /*0164*/ 	.short	0x0100
        /*0166*/ 	.byte	0x09
	.zero		1


	//   ....[11]....
        /*0168*/ 	.word	0x00000650
        /*016c*/ 	.word	0x000000ff
        /*0170*/ 	.word	0x00000058
        /*0174*/ 	.short	0x0100
        /*0176*/ 	.byte	0x09
	.zero		1


	//   ....[12]....
        /*0178*/ 	.word	0x00001440
        /*017c*/ 	.word	0x0000009d
        /*0180*/ 	.word	0x00000000
        /*0184*/ 	.short	0x010a
        /*0186*/ 	.byte	0x2a
	.zero		1


	//   ....[13]....
        /*0188*/ 	.word	0x000015e0
        /*018c*/ 	.word	0x00000003
        /*0190*/ 	.word	0x00000000
        /*0194*/ 	.short	0x010a
        /*0196*/ 	.byte	0x3f
	.zero		1


	//   ....[14]....
        /*0198*/ 	.word	0x00001640
        /*019c*/ 	.word	0x00000003
        /*01a0*/ 	.word	0x00000000
        /*01a4*/ 	.short	0x010a
        /*01a6*/ 	.byte	0x3f
	.zero		1


	//   ....[15]....
        /*01a8*/ 	.word	0x00001bd0
        /*01ac*/ 	.word	0x000000ff
        /*01b0*/ 	.word	0x00000000
        /*01b4*/ 	.short	0x010a
        /*01b6*/ 	.byte	0x08
	.zero		1


	//   ....[16]....
        /*01b8*/ 	.word	0x00001c10
        /*01bc*/ 	.word	0x000000ff
        /*01c0*/ 	.word	0x00000000
        /*01c4*/ 	.short	0x010a
        /*01c6*/ 	.byte	0x08
	.zero		1


	//   ....[17]....
        /*01c8*/ 	.word	0x000020a0
        /*01cc*/ 	.word	0x000000ff
        /*01d0*/ 	.word	0x00000000
        /*01d4*/ 	.short	0x0101
        /*01d6*/ 	.byte	0x08
	.zero		1


	//   ....[18]....
        /*01d8*/ 	.word	0x00002190
        /*01dc*/ 	.word	0x0000009e
        /*01e0*/ 	.word	0x00000000
        /*01e4*/ 	.short	0x0101
        /*01e6*/ 	.byte	0x2d
	.zero		1


	//   ....[19]....
        /*01e8*/ 	.word	0x00002260
        /*01ec*/ 	.word	0x000000ff
        /*01f0*/ 	.word	0x00000000
        /*01f4*/ 	.short	0x0101
        /*01f6*/ 	.byte	0x06
	.zero		1


	//   ....[20]....
        /*01f8*/ 	.word	0x00002310
        /*01fc*/ 	.word	0x0000009d
        /*0200*/ 	.word	0x00000010
        /*0204*/ 	.short	0x010a
        /*0206*/ 	.byte	0x2a
	.zero		1


	//   ....[21]....
        /*0208*/ 	.word	0x0000a0c0
        /*020c*/ 	.word	0x000000a0
        /*0210*/ 	.word	0x00000000
        /*0214*/ 	.short	0x0101
        /*0216*/ 	.byte	0x2d
	.zero		1


	//   ....[22]....
        /*0218*/ 	.word	0x0000aa20
        /*021c*/ 	.word	0x0000000a
        /*0220*/ 	.word	0x00000018
        /*0224*/ 	.short	0x010a
        /*0226*/ 	.byte	0x3f
	.zero		1


	//   ....[23]....
        /*0228*/ 	.word	0x0000ae80
        /*022c*/ 	.word	0x00000005
        /*0230*/ 	.word	0x00000068
        /*0234*/ 	.short	0x0101
        /*0236*/ 	.byte	0x3f
	.zero		1


	//   ....[24]....
        /*0238*/ 	.word	0x0000b600
        /*023c*/ 	.word	0x00000009
        /*0240*/ 	.word	0x00000000
        /*0244*/ 	.short	0x010a
        /*0246*/ 	.byte	0x3f
	.zero		1


	//   ....[25]....
        /*0248*/ 	.word	0x0000b680
        /*024c*/ 	.word	0x00000006
        /*0250*/ 	.word	0x00000000
        /*0254*/ 	.short	0x010a
        /*0256*/ 	.byte	0x3f
	.zero		1


	//   ....[26]....
        /*0258*/ 	.word	0x0000b710
        /*025c*/ 	.word	0x00000003
        /*0260*/ 	.word	0x00000000
        /*0264*/ 	.short	0x010a
        /*0266*/ 	.byte	0x3f
	.zero		1


	//   ....[27]....
        /*0268*/ 	.word	0x0000b770
        /*026c*/ 	.word	0x0000009f
        /*0270*/ 	.word	0x00000000
        /*0274*/ 	.short	0x010a
        /*0276*/ 	.byte	0x3f
	.zero		1


	//   ....[28]....
        /*0278*/ 	.word	0x0000b7c0
        /*027c*/ 	.word	0x00000003
        /*0280*/ 	.word	0x00000000
        /*0284*/ 	.short	0x010a
        /*0286*/ 	.byte	0x3f
	.zero		1


	//   ....[29]....
        /*0288*/ 	.word	0x0000b820
        /*028c*/ 	.word	0x00000004
        /*0290*/ 	.word	0x00000000
        /*0294*/ 	.short	0x010a
        /*0296*/ 	.byte	0x3f
	.zero		1


	//   ....[30]....
        /*0298*/ 	.word	0x0000b870
        /*029c*/ 	.word	0x0000009f
        /*02a0*/ 	.word	0x00000010
        /*02a4*/ 	.short	0x010a
        /*02a6*/ 	.byte	0x3f
	.zero		1


	//   ....[31]....
        /*02a8*/ 	.word	0x0000b940
        /*02ac*/ 	.word	0x0000000a
        /*02b0*/ 	.word	0x00000018
        /*02b4*/ 	.short	0x010a
        /*02b6*/ 	.byte	0x3f
	.zero		1


	//   ....[32]....
        /*02b8*/ 	.word	0x0000ba10
        /*02bc*/ 	.word	0x00000009
        /*02c0*/ 	.word	0x00000000
        /*02c4*/ 	.short	0x010a
        /*02c6*/ 	.byte	0x3f
	.zero		1


	//   ....[33]....
        /*02c8*/ 	.word	0x0000ba60
        /*02cc*/ 	.word	0x00000006
        /*02d0*/ 	.word	0x00000000
        /*02d4*/ 	.short	0x010a
        /*02d6*/ 	.byte	0x3f
	.zero		1


	//----- nvinfo : EIATTR_NUM_MBARRIERS
	.align		4
.L_37:
        /*02d8*/ 	.byte	0x03, 0x38
        /*02da*/ 	.short	0x000c


	//----- nvinfo : EIATTR_EXIT_INSTR_OFFSETS
	.align		4
        /*02dc*/ 	.byte	0x04, 0x1c
        /*02de*/ 	.short	(.L_39 - .L_38)


	//   ....[0]....
.L_38:
        /*02e0*/ 	.word	0x00001160


	//   ....[1]....
        /*02e4*/ 	.word	0x000011c0


	//   ....[2]....
        /*02e8*/ 	.word	0x0000a750


	//   ....[3]....
        /*02ec*/ 	.word	0x0000a780


	//   ....[4]....
        /*02f0*/ 	.word	0x0000b760


	//----- nvinfo : EIATTR_MAX_THREADS
	.align		4
.L_39:
        /*02f4*/ 	.byte	0x04, 0x05
        /*02f6*/ 	.short	(.L_41 - .L_40)
.L_40:
        /*02f8*/ 	.word	0x00000180
        /*02fc*/ 	.word	0x00000001
        /*0300*/ 	.word	0x00000001


	//----- nvinfo : EIATTR_CRS_STACK_SIZE
	.align		4
.L_41:
        /*0304*/ 	.byte	0x04, 0x1e
        /*0306*/ 	.short	(.L_43 - .L_42)
.L_42:
        /*0308*/ 	.word	0x00000000


	//----- nvinfo : EIATTR_CBANK_PARAM_SIZE
	.align		4
.L_43:
        /*030c*/ 	.byte	0x03, 0x19
        /*030e*/ 	.short	0x0470


	//----- nvinfo : EIATTR_PARAM_CBANK
	.align		4
        /*0310*/ 	.byte	0x04, 0x0a
        /*0312*/ 	.short	(.L_45 - .L_44)
	.align		4
.L_44:
        /*0314*/ 	.word	index@(.nv.constant0._ZN7cutlass13device_kernelINS_4gemm6kernel13GemmUniversalIN4cute5tupleIJiiiiEEENS1_10collective13CollectiveMmaINS1_34MainloopSm90TmaGmmaWarpSpecializedILi3ENS5_IJNS4_1CILi1EEESB_SB_EEENS1_32KernelTmaWarpSpecializedPingpongEEENS5_IJNSA_ILi64EEENSA_ILi256EEENSA_ILi128EEEEEENS_10bfloat16_tENS5_IJlSB_lEEESJ_SK_NS4_8TiledMMAINS4_8MMA_AtomIJNS4_4SM904GMMA28MMA_64x256x16_F32BF16BF16_SSILNSO_5MajorE0ELSQ_0ELNSO_7ScaleInE1ELSR_1EEEEEENS4_6LayoutISC_NS5_IJNSA_ILi0EEESV_SV_EEEEENS5_IJNS4_10UnderscoreESY_SY_EEEEENS4_13SM90_TMA_LOADENS4_14ComposedLayoutINS4_7SwizzleILi3ELi4ELi3EEENS4_18smem_ptr_flag_bitsILi16EEENSU_INS5_IJNSA_ILi8EEESF_EEENS5_IJSF_SB_EEEEEEEvNS4_8identityES11_S1B_vS1C_EENS_8epilogue10collective6detail29Sm90TmaWarpSpecializedAdapterINS1F_15DefaultEpilogueISJ_SK_SK_NS1E_6thread17LinearCombinationISJ_Li1EffLNS1J_9ScaleType4KindE0ELNS_15FloatRoundStyleE2ESJ_EENS1_15EpilogueDefaultEEEEEvvEEEEvNT_6ParamsE)
        /*0318*/ 	.short	0x0210
        /*031a*/ 	.short	0x0470


	//----- nvinfo : EIATTR_SW_WAR
	.align		4
.L_45:
        /*031c*/ 	.byte	0x04, 0x36
        /*031e*/ 	.short	(.L_47 - .L_46)
.L_46:
        /*0320*/ 	.word	0x00000008
.L_47:


//--------------------- .nv.callgraph             --------------------------
	.section	.nv.callgraph,"",@"SHT_CUDA_CALLGRAPH"
	.align	4
	.sectionentsize	8
	.align		4
        /*0000*/ 	.word	0x00000000
	.align		4
        /*0004*/ 	.word	0xffffffff
	.align		4
        /*0008*/ 	.word	index@(_ZN7cutlass13device_kernelINS_4gemm6kernel13GemmUniversalIN4cute5tupleIJiiiiEEENS1_10collective13CollectiveMmaINS1_34MainloopSm90TmaGmmaWarpSpecializedILi3ENS5_IJNS4_1CILi1EEESB_SB_EEENS1_32KernelTmaWarpSpecializedPingpongEEENS5_IJNSA_ILi64EEENSA_ILi256EEENSA_ILi128EEEEEENS_10bfloat16_tENS5_IJlSB_lEEESJ_SK_NS4_8TiledMMAINS4_8MMA_AtomIJNS4_4SM904GMMA28MMA_64x256x16_F32BF16BF16_SSILNSO_5MajorE0ELSQ_0ELNSO_7ScaleInE1ELSR_1EEEEEENS4_6LayoutISC_NS5_IJNSA_ILi0EEESV_SV_EEEEENS5_IJNS4_10UnderscoreESY_SY_EEEEENS4_13SM90_TMA_LOADENS4_14ComposedLayoutINS4_7SwizzleILi3ELi4ELi3EEENS4_18smem_ptr_flag_bitsILi16EEENSU_INS5_IJNSA_ILi8EEESF_EEENS5_IJSF_SB_EEEEEEEvNS4_8identityES11_S1B_vS1C_EENS_8epilogue10collective6detail29Sm90TmaWarpSpecializedAdapterINS1F_15DefaultEpilogueISJ_SK_SK_NS1E_6thread17LinearCombinationISJ_Li1EffLNS1J_9ScaleType4KindE0ELNS_15FloatRoundStyleE2ESJ_EENS1_15EpilogueDefaultEEEEEvvEEEEvNT_6ParamsE)
	.align		4
        /*000c*/ 	.word	index@(__assertfail)
	.align		4
        /*0010*/ 	.word	0x00000000
	.align		4
        /*0014*/ 	.word	0xfffffffe
	.align		4
        /*0018*/ 	.word	0x00000000
	.align		4
        /*001c*/ 	.word	0xfffffffd
	.align		4
        /*0020*/ 	.word	0x00000000
	.align		4
        /*0024*/ 	.word	0xfffffffc


//--------------------- .nv.constant4             --------------------------
	.section	.nv.constant4,"a",@progbits
	.align	8
	.align		8
.nv.constant4:
        /*0000*/ 	.dword	__assertfail
	.align		8
        /*0008*/ 	.dword	__unnamed_1
	.align		8
        /*0010*/ 	.dword	_ZN39_INTERNAL_eaed1d77_4_k_cu_0139361f_28234cuda3std3__45__cpo5beginE
	.align		8
        /*0018*/ 	.dword	_ZN39_INTERNAL_eaed1d77_4_k_cu_0139361f_28234cuda3std3__45__cpo3endE
	.align		8
        /*0020*/ 	.dword	_ZN39_INTERNAL_eaed1d77_4_k_cu_0139361f_28234cuda3std3__45__cpo6cbeginE
	.align		8
        /*0028*/ 	.dword	_ZN39_INTERNAL_eaed1d77_4_k_cu_0139361f_28234cuda3std3__45__cpo4cendE
	.align		8
        /*0030*/ 	.dword	_ZN39_INTERNAL_eaed1d77_4_k_cu_0139361f_28234cuda3std3__441_GLOBAL__N__eaed1d77_4_k_cu_0139361f_28236ignoreE
	.align		8
        /*0038*/ 	.dword	_ZN39_INTERNAL_eaed1d77_4_k_cu_0139361f_28234cuda3std3__419piecewise_constructE
	.align		8
        /*0040*/ 	.dword	_ZN39_INTERNAL_eaed1d77_4_k_cu_0139361f_28234cuda3std3__48in_placeE
	.align		8
        /*0048*/ 	.dword	_ZN39_INTERNAL_eaed1d77_4_k_cu_0139361f_28234cuda3std6ranges3__45__cpo4swapE
	.align		8
        /*0050*/ 	.dword	_ZN39_INTERNAL_eaed1d77_4_k_cu_0139361f_28234cuda3std6ranges3__45__cpo9iter_moveE
	.align		8
        /*0058*/ 	.dword	_ZN39_INTERNAL_eaed1d77_4_k_cu_0139361f_28234cute7productE
	.align		8
        /*0060*/ 	.dword	_ZN39_INTERNAL_eaed1d77_4_k_cu_0139361f_28234cute1_E
	.align		8
        /*0068*/ 	.dword	$str$22
	.align		8
        /*0070*/ 	.dword	$str$23


//--------------------- .text._ZN7cutlass13device_kernelINS_4gemm6kernel13GemmUniversalIN4cute5tupleIJiiiiEEENS1_10collective13CollectiveMmaINS1_34MainloopSm90TmaGmmaWarpSpecializedILi3ENS5_IJNS4_1CILi1EEESB_SB_EEENS1_32KernelTmaWarpSpecializedPingpongEEENS5_IJNSA_ILi64EEENSA_ILi256EEENSA_ILi128EEEEEENS_10bfloat16_tENS5_IJlSB_lEEESJ_SK_NS4_8TiledMMAINS4_8MMA_AtomIJNS4_4SM904GMMA28MMA_64x256x16_F32BF16BF16_SSILNSO_5MajorE0ELSQ_0ELNSO_7ScaleInE1ELSR_1EEEEEENS4_6LayoutISC_NS5_IJNSA_ILi0EEESV_SV_EEEEENS5_IJNS4_10UnderscoreESY_SY_EEEEENS4_13SM90_TMA_LOADENS4_14ComposedLayoutINS4_7SwizzleILi3ELi4ELi3EEENS4_18smem_ptr_flag_bitsILi16EEENSU_INS5_IJNSA_ILi8EEESF_EEENS5_IJSF_SB_EEEEEEEvNS4_8identityES11_S1B_vS1C_EENS_8epilogue10collective6detail29Sm90TmaWarpSpecializedAdapterINS1F_15DefaultEpilogueISJ_SK_SK_NS1E_6thread17LinearCombinationISJ_Li1EffLNS1J_9ScaleType4KindE0ELNS_15FloatRoundStyleE2ESJ_EENS1_15EpilogueDefaultEEEEEvvEEEEvNT_6ParamsE --------------------------
	.section	.text._ZN7cutlass13device_kernelINS_4gemm6kernel13GemmUniversalIN4cute5tupleIJiiiiEEENS1_10collective13CollectiveMmaINS1_34MainloopSm90TmaGmmaWarpSpecializedILi3ENS5_IJNS4_1CILi1EEESB_SB_EEENS1_32KernelTmaWarpSpecializedPingpongEEENS5_IJNSA_ILi64EEENSA_ILi256EEENSA_ILi128EEEEEENS_10bfloat16_tENS5_IJlSB_lEEESJ_SK_NS4_8TiledMMAINS4_8MMA_AtomIJNS4_4SM904GMMA28MMA_64x256x16_F32BF16BF16_SSILNSO_5MajorE0ELSQ_0ELNSO_7ScaleInE1ELSR_1EEEEEENS4_6LayoutISC_NS5_IJNSA_ILi0EEESV_SV_EEEEENS5_IJNS4_10UnderscoreESY_SY_EEEEENS4_13SM90_TMA_LOADENS4_14ComposedLayoutINS4_7SwizzleILi3ELi4ELi3EEENS4_18smem_ptr_flag_bitsILi16EEENSU_INS5_IJNSA_ILi8EEESF_EEENS5_IJSF_SB_EEEEEEEvNS4_8identityES11_S1B_vS1C_EENS_8epilogue10collective6detail29Sm90TmaWarpSpecializedAdapterINS1F_15DefaultEpilogueISJ_SK_SK_NS1E_6thread17LinearCombinationISJ_Li1EffLNS1J_9ScaleType4KindE0ELNS_15FloatRoundStyleE2ESJ_EENS1_15EpilogueDefaultEEEEEvvEEEEvNT_6ParamsE,"ax",@progbits
	.align	128
.text._ZN7cutlass13device_kernelINS_4gemm6kernel13GemmUniversalIN4cute5tupleIJiiiiEEENS1_10collective13CollectiveMmaINS1_34MainloopSm90TmaGmmaWarpSpecializedILi3ENS5_IJNS4_1CILi1EEESB_SB_EEENS1_32KernelTmaWarpSpecializedPingpongEEENS5_IJNSA_ILi64EEENSA_ILi256EEENSA_ILi128EEEEEENS_10bfloat16_tENS5_IJlSB_lEEESJ_SK_NS4_8TiledMMAINS4_8MMA_AtomIJNS4_4SM904GMMA28MMA_64x256x16_F32BF16BF16_SSILNSO_5MajorE0ELSQ_0ELNSO_7ScaleInE1ELSR_1EEEEEENS4_6LayoutISC_NS5_IJNSA_ILi0EEESV_SV_EEEEENS5_IJNS4_10UnderscoreESY_SY_EEEEENS4_13SM90_TMA_LOADENS4_14ComposedLayoutINS4_7SwizzleILi3ELi4ELi3EEENS4_18smem_ptr_flag_bitsILi16EEENSU_INS5_IJNSA_ILi8EEESF_EEENS5_IJSF_SB_EEEEEEEvNS4_8identityES11_S1B_vS1C_EENS_8epilogue10collective6detail29Sm90TmaWarpSpecializedAdapterINS1F_15DefaultEpilogueISJ_SK_SK_NS1E_6thread17LinearCombinationISJ_Li1EffLNS1J_9ScaleType4KindE0ELNS_15FloatRoundStyleE2ESJ_EENS1_15EpilogueDefaultEEEEEvvEEEEvNT_6ParamsE:
        .type           _ZN7cutlass13device_kernelINS_4gemm6kernel13GemmUniversalIN4cute5tupleIJiiiiEEENS1_10collective13CollectiveMmaINS1_34MainloopSm90TmaGmmaWarpSpecializedILi3ENS5_IJNS4_1CILi1EEESB_SB_EEENS1_32KernelTmaWarpSpecializedPingpongEEENS5_IJNSA_ILi64EEENSA_ILi256EEENSA_ILi128EEEEEENS_10bfloat16_tENS5_IJlSB_lEEESJ_SK_NS4_8TiledMMAINS4_8MMA_AtomIJNS4_4SM904GMMA28MMA_64x256x16_F32BF16BF16_SSILNSO_5MajorE0ELSQ_0ELNSO_7ScaleInE1ELSR_1EEEEEENS4_6LayoutISC_NS5_IJNSA_ILi0EEESV_SV_EEEEENS5_IJNS4_10UnderscoreESY_SY_EEEEENS4_13SM90_TMA_LOADENS4_14ComposedLayoutINS4_7SwizzleILi3ELi4ELi3EEENS4_18smem_ptr_flag_bitsILi16EEENSU_INS5_IJNSA_ILi8EEESF_EEENS5_IJSF_SB_EEEEEEEvNS4_8identityES11_S1B_vS1C_EENS_8epilogue10collective6detail29Sm90TmaWarpSpecializedAdapterINS1F_15DefaultEpilogueISJ_SK_SK_NS1E_6thread17LinearCombinationISJ_Li1EffLNS1J_9ScaleType4KindE0ELNS_15FloatRoundStyleE2ESJ_EENS1_15EpilogueDefaultEEEEEvvEEEEvNT_6ParamsE,@function
        .size           _ZN7cutlass13device_kernelINS_4gemm6kernel13GemmUniversalIN4cute5tupleIJiiiiEEENS1_10collective13CollectiveMmaINS1_34MainloopSm90TmaGmmaWarpSpecializedILi3ENS5_IJNS4_1CILi1EEESB_SB_EEENS1_32KernelTmaWarpSpecializedPingpongEEENS5_IJNSA_ILi64EEENSA_ILi256EEENSA_ILi128EEEEEENS_10bfloat16_tENS5_IJlSB_lEEESJ_SK_NS4_8TiledMMAINS4_8MMA_AtomIJNS4_4SM904GMMA28MMA_64x256x16_F32BF16BF16_SSILNSO_5MajorE0ELSQ_0ELNSO_7ScaleInE1ELSR_1EEEEEENS4_6LayoutISC_NS5_IJNSA_ILi0EEESV_SV_EEEEENS5_IJNS4_10UnderscoreESY_SY_EEEEENS4_13SM90_TMA_LOADENS4_14ComposedLayoutINS4_7SwizzleILi3ELi4ELi3EEENS4_18smem_ptr_flag_bitsILi16EEENSU_INS5_IJNSA_ILi8EEESF_EEENS5_IJSF_SB_EEEEEEEvNS4_8identityES11_S1B_vS1C_EENS_8epilogue10collective6detail29Sm90TmaWarpSpecializedAdapterINS1F_15DefaultEpilogueISJ_SK_SK_NS1E_6thread17LinearCombinationISJ_Li1EffLNS1J_9ScaleType4KindE0ELNS_15FloatRoundStyleE2ESJ_EENS1_15EpilogueDefaultEEEEEvvEEEEvNT_6ParamsE,(.L_x_323 - _ZN7cutlass13device_kernelINS_4gemm6kernel13GemmUniversalIN4cute5tupleIJiiiiEEENS1_10collective13CollectiveMmaINS1_34MainloopSm90TmaGmmaWarpSpecializedILi3ENS5_IJNS4_1CILi1EEESB_SB_EEENS1_32KernelTmaWarpSpecializedPingpongEEENS5_IJNSA_ILi64EEENSA_ILi256EEENSA_ILi128EEEEEENS_10bfloat16_tENS5_IJlSB_lEEESJ_SK_NS4_8TiledMMAINS4_8MMA_AtomIJNS4_4SM904GMMA28MMA_64x256x16_F32BF16BF16_SSILNSO_5MajorE0ELSQ_0ELNSO_7ScaleInE1ELSR_1EEEEEENS4_6LayoutISC_NS5_IJNSA_ILi0EEESV_SV_EEEEENS5_IJNS4_10UnderscoreESY_SY_EEEEENS4_13SM90_TMA_LOADENS4_14ComposedLayoutINS4_7SwizzleILi3ELi4ELi3EEENS4_18smem_ptr_flag_bitsILi16EEENSU_INS5_IJNSA_ILi8EEESF_EEENS5_IJSF_SB_EEEEEEEvNS4_8identityES11_S1B_vS1C_EENS_8epilogue10collective6detail29Sm90TmaWarpSpecializedAdapterINS1F_15DefaultEpilogueISJ_SK_SK_NS1E_6thread17LinearCombinationISJ_Li1EffLNS1J_9ScaleType4KindE0ELNS_15FloatRoundStyleE2ESJ_EENS1_15EpilogueDefaultEEEEEvvEEEEvNT_6ParamsE)
        .other          _ZN7cutlass13device_kernelINS_4gemm6kernel13GemmUniversalIN4cute5tupleIJiiiiEEENS1_10collective13CollectiveMmaINS1_34MainloopSm90TmaGmmaWarpSpecializedILi3ENS5_IJNS4_1CILi1EEESB_SB_EEENS1_32KernelTmaWarpSpecializedPingpongEEENS5_IJNSA_ILi64EEENSA_ILi256EEENSA_ILi128EEEEEENS_10bfloat16_tENS5_IJlSB_lEEESJ_SK_NS4_8TiledMMAINS4_8MMA_AtomIJNS4_4SM904GMMA28MMA_64x256x16_F32BF16BF16_SSILNSO_5MajorE0ELSQ_0ELNSO_7ScaleInE1ELSR_1EEEEEENS4_6LayoutISC_NS5_IJNSA_ILi0EEESV_SV_EEEEENS5_IJNS4_10UnderscoreESY_SY_EEEEENS4_13SM90_TMA_LOADENS4_14ComposedLayoutINS4_7SwizzleILi3ELi4ELi3EEENS4_18smem_ptr_flag_bitsILi16EEENSU_INS5_IJNSA_ILi8EEESF_EEENS5_IJSF_SB_EEEEEEEvNS4_8identityES11_S1B_vS1C_EENS_8epilogue10collective6detail29Sm90TmaWarpSpecializedAdapterINS1F_15DefaultEpilogueISJ_SK_SK_NS1E_6thread17LinearCombinationISJ_Li1EffLNS1J_9ScaleType4KindE0ELNS_15FloatRoundStyleE2ESJ_EENS1_15EpilogueDefaultEEEEEvvEEEEvNT_6ParamsE,@"STO_CUDA_ENTRY STV_DEFAULT"
_ZN7cutlass13device_kernelINS_4gemm6kernel13GemmUniversalIN4cute5tupleIJiiiiEEENS1_10collective13CollectiveMmaINS1_34MainloopSm90TmaGmmaWarpSpecializedILi3ENS5_IJNS4_1CILi1EEESB_SB_EEENS1_32KernelTmaWarpSpecializedPingpongEEENS5_IJNSA_ILi64EEENSA_ILi256EEENSA_ILi128EEEEEENS_10bfloat16_tENS5_IJlSB_lEEESJ_SK_NS4_8TiledMMAINS4_8MMA_AtomIJNS4_4SM904GMMA28MMA_64x256x16_F32BF16BF16_SSILNSO_5MajorE0ELSQ_0ELNSO_7ScaleInE1ELSR_1EEEEEENS4_6LayoutISC_NS5_IJNSA_ILi0EEESV_SV_EEEEENS5_IJNS4_10UnderscoreESY_SY_EEEEENS4_13SM90_TMA_LOADENS4_14ComposedLayoutINS4_7SwizzleILi3ELi4ELi3EEENS4_18smem_ptr_flag_bitsILi16EEENSU_INS5_IJNSA_ILi8EEESF_EEENS5_IJSF_SB_EEEEEEEvNS4_8identityES11_S1B_vS1C_EENS_8epilogue10collective6detail29Sm90TmaWarpSpecializedAdapterINS1F_15DefaultEpilogueISJ_SK_SK_NS1E_6thread17LinearCombinationISJ_Li1EffLNS1J_9ScaleType4KindE0ELNS_15FloatRoundStyleE2ESJ_EENS1_15EpilogueDefaultEEEEEvvEEEEvNT_6ParamsE:
[----:B------:R-:W0:Y:S02]  /*0000*/  LDC R1, c[0x0][0x28] ;  /* 0x00000a00ff017b82 */ /* 0x000e240000000800 */
[----:B0-----:R-:W-:Y:S01]  /*0010*/  VIADD R1, R1, 0xfffffff8 ;  /* 0xfffffff801017836 */ /* 0x001fe20000000000 */
[----:B------:R-:W0:Y:S01]  /*0020*/  S2R R4, SR_TID.X ;  /* 0x0000000000047919 */ /* 0x000e220000002100 */
[----:B------:R-:W-:Y:S01]  /*0030*/  ELECT P0, URZ, PT ;  /* 0x00000000003f782f */ /* 0x000fe20003800000 */
[----:B------:R-:W-:Y:S01]  /*0040*/  BSSY B0, `(.L_x_0) ;  /* 0x000000f000007945 */ /* 0x000fe20003800000 */
[--C-:B0-----:R-:W-:Y:S02]  /*0050*/  SHF.R.U32.HI R0, RZ, 0x5, R4.reuse ;  /* 0x00000005ff007819 */ /* 0x101fe40000011604 */
[----:B------:R-:W-:-:S03]  /*0060*/  SHF.R.U32.HI R5, RZ, 0x7, R4 ;  /* 0x00000007ff057819 */ /* 0x000fc60000011604 */
[----:B------:R-:W0:Y:S04]  /*0070*/  SHFL.IDX PT, R2, R0, RZ, 0x1f ;  /* 0x00001fff00027589 */ /* 0x000e2800000e0000 */
[----:B------:R1:W2:Y:S01]  /*0080*/  SHFL.IDX PT, R8, R5, RZ, 0x1f ;  /* 0x00001fff05087589 */ /* 0x0002a200000e0000 */
[----:B0-----:R-:W-:-:S13]  /*0090*/  ISETP.NE.OR P0, PT, R2, RZ, !P0 ;  /* 0x000000ff0200720c */ /* 0x001fda0004705670 */
[----:B-12---:R-:W-:Y:S05]  /*00a0*/  @P0 BRA `(.L_x_1) ;  /* 0x0000000000200947 */ /* 0x006fea0003800000 */
[----:B------:R-:W-:Y:S02]  /*00b0*/  ULDC.64 UR4, c[0x0][0x198] ;  /* 0x0000660000047ab9 */ /* 0x000fe40000000a00 */
[----:B------:R-:W-:Y:S02]  /*00c0*/  UIADD3 UR6, UP0, UR4, 0xf0, URZ ;  /* 0x000000f004067890 */ /* 0x000fe4000ff1e03f */
[----:B------:R-:W-:Y:S02]  /*00d0*/  UIADD3 UR4, UP1, UR4, 0x1f0, URZ ;  /* 0x000001f004047890 */ /* 0x000fe4000ff3e03f */
[----:B------:R-:W-:Y:S02]  /*00e0*/  UIADD3.X UR7, URZ, UR5, URZ, UP0, !UPT ;  /* 0x000000053f077290 */ /* 0x000fe400087fe43f */
[----:B------:R-:W-:-:S07]  /*00f0*/  UIADD3.X UR5, URZ, UR5, URZ, UP1, !UPT ;  /* 0x000000053f057290 */ /* 0x000fce0008ffe43f */
[----:B------:R0:W-:Y:S02]  /*0100*/  UTMACCTL.PF [UR6] ;  /* 0x00000000060079b9 */ /* 0x0001e40008040000 */
[----:B------:R0:W-:Y:S02]  /*0110*/  UTMACCTL.PF [UR4] ;  /* 0x00000000040079b9 */ /* 0x0001e40008040000 */
[----:B0-----:R-:W-:Y:S01]  /*0120*/  NOP ;  /* 0x0000000000007918 */ /* 0x001fe20000000000 */
.L_x_1:
[----:B------:R-:W-:Y:S05]  /*0130*/  BSYNC B0 ;  /* 0x0000000000007941 */ /* 0x000fea0003800000 */
.L_x_0:
[----:B------:R-:W0:Y:S02]  /*0140*/  SHFL.IDX PT, R3, R0, RZ, 0x1f ;  /* 0x00001fff00037589 */ /* 0x000e2400000e0000 */
[----:B0-----:R-:W-:-:S13]  /*0150*/  ISETP.NE.AND P0, PT, R3, RZ, PT ;  /* 0x000000ff0300720c */ /* 0x001fda0003f05270 */
[----:B------:R-:W-:Y:S05]  /*0160*/  @P0 BRA `(.L_x_2) ;  /* 0x0000000000500947 */ /* 0x000fea0003800000 */
[----:B------:R-:W0:Y:S01]  /*0170*/  S2UR UR8, SR_CgaCtaId ;  /* 0x00000000000879c3 */ /* 0x000e220000008800 */
[----:B------:R-:W-:Y:S01]  /*0180*/  UMOV UR4, 0x400 ;  /* 0x0000040000047882 */ /* 0x000fe20000000000 */
[----:B------:R-:W-:Y:S01]  /*0190*/  UMOV UR5, 0x1 ;  /* 0x0000000100057882 */ /* 0x000fe20000000000 */
[----:B------:R-:W-:Y:S01]  /*01a0*/  UMOV UR6, 0x80 ;  /* 0x0000008000067882 */ /* 0x000fe20000000000 */
[----:B------:R-:W-:Y:S01]  /*01b0*/  ELECT P0, URZ, PT ;  /* 0x00000000003f782f */ /* 0x000fe20003800000 */
[----:B------:R-:W-:-:S04]  /*01c0*/  UIADD3 UR6, -UR6, 0x100000, URZ ;  /* 0x0010000006067890 */ /* 0x000fc8000fffe13f */
[----:B------:R-:W-:Y:S02]  /*01d0*/  USHF.L.U32 UR7, UR6, 0xb, URZ ;  /* 0x0000000b06077899 */ /* 0x000fe4000800063f */
[----:B------:R-:W-:Y:S02]  /*01e0*/  USHF.L.U32 UR6, UR6, 0x1, URZ ;  /* 0x0000000106067899 */ /* 0x000fe4000800063f */
[----:B0-----:R-:W-:Y:S02]  /*01f0*/  ULEA UR8, UR8, UR4, 0x18 ;  /* 0x0000000408087291 */ /* 0x001fe4000f8ec03f */
[----:B------:R-:W-:-:S04]  /*0200*/  UIADD3 UR4, -UR5, 0x100000, URZ ;  /* 0x0010000005047890 */ /* 0x000fc8000fffe13f */
[----:B------:R-:W-:Y:S02]  /*0210*/  USHF.L.U32 UR5, UR4, 0xb, URZ ;  /* 0x0000000b04057899 */ /* 0x000fe4000800063f */
[----:B------:R-:W-:Y:S01]  /*0220*/  USHF.L.U32 UR4, UR4, 0x1, URZ ;  /* 0x0000000104047899 */ /* 0x000fe2000800063f */
[----:B------:R-:W0:Y:S11]  /*0230*/  FENCE.VIEW.ASYNC.S ;  /* 0x00000000000073c6 */ /* 0x000e360000000000 */
[----:B0-----:R0:W1:Y:S01]  /*0240*/  SYNCS.EXCH.64 URZ, [UR8], UR4 ;  /* 0x00000004083f75b2 */ /* 0x0010620008000100 */
[----:B------:R0:W2:Y:S01]  /*0250*/  SYNCS.EXCH.64 URZ, [UR8+0x18], UR6 ;  /* 0x00001806083f75b2 */ /* 0x0000a20008000100 */
[----:B------:R0:W3:Y:S01]  /*0260*/  SYNCS.EXCH.64 URZ, [UR8+0x8], UR4 ;  /* 0x00000804083f75b2 */ /* 0x0000e20008000100 */
[----:B------:R0:W4:Y:S01]  /*0270*/  SYNCS.EXCH.64 URZ, [UR8+0x20], UR6 ;  /* 0x00002006083f75b2 */ /* 0x0001220008000100 */
[----:B------:R0:W0:Y:S01]  /*0280*/  SYNCS.EXCH.64 URZ, [UR8+0x10], UR4 ;  /* 0x00001004083f75b2 */ /* 0x0000220008000100 */
[----:B------:R0:W0:Y:S01]  /*0290*/  SYNCS.EXCH.64 URZ, [UR8+0x28], UR6 ;  /* 0x00002806083f75b2 */ /* 0x0000220008000100 */
[----:B------:R-:W-:Y:S01]  /*02a0*/  NOP ;  /* 0x0000000000007918 */ /* 0x000fe20000000000 */
.L_x_2:
[----:B------:R-:W5:Y:S01]  /*02b0*/  SHFL.IDX PT, R6, R0, RZ, 0x1f ;  /* 0x00001fff00067589 */ /* 0x000f6200000e0000 */
[----:B------:R-:W-:Y:S01]  /*02c0*/  ELECT P0, URZ, PT ;  /* 0x00000000003f782f */ /* 0x000fe20003800000 */
[----:B------:R-:W-:Y:S01]  /*02d0*/  NOP ;  /* 0x0000000000007918 */ /* 0x000fe20000000000 */
[----:B------:R-:W-:Y:S01]  /*02e0*/  ELECT P1, URZ, PT ;  /* 0x00000000003f782f */ /* 0x000fe20003820000 */
[----:B------:R-:W1:Y:S01]  /*02f0*/  SHFL.IDX PT, R3, R0, RZ, 0x1f ;  /* 0x00001fff00037589 */ /* 0x000e6200000e0000 */
[----:B0-----:R-:W-:Y:S01]  /*0300*/  UMOV UR4, 0x20 ;  /* 0x0000002000047882 */ /* 0x001fe20000000000 */
[----:B------:R-:W-:Y:S01]  /*0310*/  UMOV UR11, 0x80 ;  /* 0x00000080000b7882 */ /* 0x000fe20000000000 */
[----:B------:R-:W-:Y:S01]  /*0320*/  NOP ;  /* 0x0000000000007918 */ /* 0x000fe20000000000 */
[C---:B------:R-:W-:Y:S01]  /*0330*/  VIADD R33, R8.reuse, 0xffffffff ;  /* 0xffffffff08217836 */ /* 0x040fe20000000000 */
[----:B------:R-:W0:Y:S01]  /*0340*/  SHFL.IDX PT, R5, R5, RZ, 0x1f ;  /* 0x00001fff05057589 */ /* 0x000e2200000e0000 */
[----:B------:R-:W-:Y:S01]  /*0350*/  ULDC.64 UR36, c[0x0][0x208] ;  /* 0x0000820000247ab9 */ /* 0x000fe20000000a00 */
[----:B------:R-:W-:-:S02]  /*0360*/  ISETP.NE.AND P2, PT, R8, RZ, PT ;  /* 0x000000ff0800720c */ /* 0x000fc40003f45270 */
[----:B------:R-:W-:Y:S02]  /*0370*/  ISETP.GE.U32.AND P3, PT, R33, 0x2, PT ;  /* 0x000000022100780c */ /* 0x000fe40003f66070 */
[----:B-----5:R-:W-:Y:S02]  /*0380*/  ISETP.NE.OR P0, PT, R6, RZ, !P0 ;  /* 0x000000ff0600720c */ /* 0x020fe40004705670 */
[----:B-1----:R-:W-:Y:S02]  /*0390*/  ISETP.NE.OR P1, PT, R3, RZ, !P1 ;  /* 0x000000ff0300720c */ /* 0x002fe40004f25670 */
[----:B------:R-:W-:-:S04]  /*03a0*/  SHF.R.S32.HI R3, RZ, 0x1f, R2 ;  /* 0x0000001fff037819 */ /* 0x000fc80000011402 */
[----:B------:R-:W-:-:S05]  /*03b0*/  LEA.HI R3, R3, R2, RZ, 0x2 ;  /* 0x0000000203037211 */ /* 0x000fca00078f10ff */
[----:B------:R-:W-:Y:S01]  /*03c0*/  VOTEU.ALL UP0, P0 ;  /* 0x00000000003f7886 */ /* 0x000fe20000000000 */
[----:B------:R-:W-:Y:S01]  /*03d0*/  LOP3.LUT R3, R3, 0xfffffffc, RZ, 0xc0, !PT ;  /* 0xfffffffc03037812 */ /* 0x000fe200078ec0ff */
[----:B------:R-:W-:-:S03]  /*03e0*/  VOTEU.ALL UP1, P1 ;  /* 0x00000000003f7886 */ /* 0x000fc60000820000 */
[----:B------:R-:W1:Y:S01]  /*03f0*/  @!UP0 S2UR UR7, SR_CgaCtaId ;  /* 0x00000000000789c3 */ /* 0x000e620000008800 */
[----:B------:R-:W-:Y:S01]  /*0400*/  @!UP0 UMOV UR6, 0x400 ;  /* 0x0000040000068882 */ /* 0x000fe20000000000 */
[----:B------:R-:W-:-:S04]  /*0410*/  @!UP0 UIADD3 UR4, -UR4, 0x100000, URZ ;  /* 0x0010000004048890 */ /* 0x000fc8000fffe13f */
[----:B------:R-:W-:Y:S02]  /*0420*/  @!UP0 USHF.L.U32 UR5, UR4, 0xb, URZ ;  /* 0x0000000b04058899 */ /* 0x000fe4000800063f */
[----:B------:R-:W-:Y:S01]  /*0430*/  @!UP0 USHF.L.U32 UR4, UR4, 0x1, URZ ;  /* 0x0000000104048899 */ /* 0x000fe2000800063f */
[----:B------:R-:W-:Y:S01]  /*0440*/  IMAD.IADD R0, R2, 0x1, -R3 ;  /* 0x0000000102007824 */ /* 0x000fe200078e0a03 */
[----:B------:R-:W-:Y:S01]  /*0450*/  @!UP1 UMOV UR9, 0x400 ;  /* 0x0000040000099882 */ /* 0x000fe20000000000 */
[----:B------:R-:W-:Y:S01]  /*0460*/  VOTEU.ALL UP2, P1 ;  /* 0x00000000003f7886 */ /* 0x000fe20000840000 */
[----:B------:R-:W-:Y:S01]  /*0470*/  VOTEU.ALL UP3, P1 ;  /* 0x00000000003f7886 */ /* 0x000fe20000860000 */
[----:B------:R-:W-:Y:S01]  /*0480*/  VOTEU.ALL UP4, P1 ;  /* 0x00000000003f7886 */ /* 0x000fe20000880000 */
[----:B------:R-:W5:Y:S01]  /*0490*/  @!UP1 S2UR UR10, SR_CgaCtaId ;  /* 0x00000000000a99c3 */ /* 0x000f620000008800 */
[----:B------:R-:W-:Y:S01]  /*04a0*/  VOTEU.ALL UP5, P1 ;  /* 0x00000000003f7886 */ /* 0x000fe200008a0000 */
[----:B------:R-:W-:-:S04]  /*04b0*/  SHF.R.S32.HI R3, RZ, 0x1f, R4 ;  /* 0x0000001fff037819 */ /* 0x000fc80000011404 */
[----:B------:R-:W-:-:S04]  /*04c0*/  LEA.HI R3, R3, R4, RZ, 0x7 ;  /* 0x0000000403037211 */ /* 0x000fc800078f38ff */
[----:B------:R-:W-:-:S05]  /*04d0*/  LOP3.LUT R3, R3, 0xffffff80, RZ, 0xc0, !PT ;  /* 0xffffff8003037812 */ /* 0x000fca00078ec0ff */
[----:B------:R-:W-:Y:S01]  /*04e0*/  IMAD.IADD R3, R4, 0x1, -R3 ;  /* 0x0000000104037824 */ /* 0x000fe200078e0a03 */
[----:B-1----:R-:W-:Y:S02]  /*04f0*/  @!UP0 ULEA UR8, UR7, UR6, 0x18 ;  /* 0x0000000607088291 */ /* 0x002fe4000f8ec03f */
[----:B------:R-:W-:-:S04]  /*0500*/  @!UP1 UIADD3 UR6, -UR11, 0x100000, URZ ;  /* 0x001000000b069890 */ /* 0x000fc8000fffe13f */
[----:B------:R-:W-:Y:S02]  /*0510*/  @!UP1 USHF.L.U32 UR7, UR6, 0xb, URZ ;  /* 0x0000000b06079899 */ /* 0x000fe4000800063f */
[----:B------:R-:W-:Y:S01]  /*0520*/  @!UP1 USHF.L.U32 UR6, UR6, 0x1, URZ ;  /* 0x0000000106069899 */ /* 0x000fe2000800063f */
[----:B------:R-:W-:Y:S01]  /*0530*/  VOTEU.ALL UP0, P0 ;  /* 0x00000000003f7886 */ /* 0x000fe20000000000 */
[----:B-----5:R-:W-:Y:S01]  /*0540*/  @!UP1 ULEA UR9, UR10, UR9, 0x18 ;  /* 0x000000090a099291 */ /* 0x020fe2000f8ec03f */
[----:B------:R-:W-:Y:S02]  /*0550*/  VOTEU.ALL UP1, P0 ;  /* 0x00000000003f7886 */ /* 0x000fe40000020000 */
[----:B------:R-:W-:Y:S01]  /*0560*/  ULDC.64 UR10, c[0x0][0x598] ;  /* 0x00016600000a7ab9 */ /* 0x000fe20000000a00 */
[----:B------:R-:W-:Y:S01]  /*0570*/  ISETP.NE.AND P0, PT, R0, 0x3, PT ;  /* 0x000000030000780c */ /* 0x000fe20003f05270 */
[----:B------:R-:W1:Y:S02]  /*0580*/  FENCE.VIEW.ASYNC.S ;  /* 0x00000000000073c6 */ /* 0x000e640000000000 */
[----:B-1----:R1:W2:Y:S01]  /*0590*/  @!UP0 SYNCS.EXCH.64 URZ, [UR8+0x60], UR4 ;  /* 0x00006004083f85b2 */ /* 0x0022a20008000100 */
[----:B------:R-:W-:-:S02]  /*05a0*/  ISETP.NE.U32.AND P1, PT, RZ, UR10, PT ;  /* 0x0000000aff007c0c */ /* 0x000fc4000bf25070 */
[----:B------:R-:W-:Y:S02]  /*05b0*/  ISETP.EQ.OR P0, PT, R0, RZ, !P0 ;  /* 0x000000ff0000720c */ /* 0x000fe40004702670 */
[----:B------:R-:W-:Y:S02]  /*05c0*/  ISETP.NE.AND.EX P1, PT, RZ, UR11, PT, P1 ;  /* 0x0000000bff007c0c */ /* 0x000fe4000bf25310 */
[----:B------:R-:W-:-:S04]  /*05d0*/  ISETP.EQ.AND P0, PT, R8, RZ, P0 ;  /* 0x000000ff0800720c */ /* 0x000fc80000702270 */
[----:B------:R-:W-:-:S04]  /*05e0*/  SEL R16, RZ, 0x1, !P0 ;  /* 0x00000001ff107807 */ /* 0x000fc80004000000 */
[----:B------:R-:W-:Y:S01]  /*05f0*/  SEL R16, R16, 0x2, P3 ;  /* 0x0000000210107807 */ /* 0x000fe20001800000 */
[----:B------:R1:W2:Y:S01]  /*0600*/  @!UP1 SYNCS.EXCH.64 URZ, [UR8+0x68], UR4 ;  /* 0x00006804083f95b2 */ /* 0x0002a20008000100 */
[----:B------:R-:W-:Y:S01]  /*0610*/  NOP ;  /* 0x0000000000007918 */ /* 0x000fe20000000000 */
[----:B------:R1:W2:Y:S01]  /*0620*/  @!UP2 SYNCS.EXCH.64 URZ, [UR9+0x40], UR6 ;  /* 0x00004006093fa5b2 */ /* 0x0002a20008000100 */
[----:B------:R1:W2:Y:S01]  /*0630*/  @!UP3 SYNCS.EXCH.64 URZ, [UR9+0x48], UR6 ;  /* 0x00004806093fb5b2 */ /* 0x0002a20008000100 */
[----:B------:R1:W2:Y:S01]  /*0640*/  @!UP4 SYNCS.EXCH.64 URZ, [UR9+0x50], UR6 ;  /* 0x00005006093fc5b2 */ /* 0x0002a20008000100 */
[----:B------:R1:W2:Y:S01]  /*0650*/  @!UP5 SYNCS.EXCH.64 URZ, [UR9+0x58], UR6 ;  /* 0x00005806093fd5b2 */ /* 0x0002a20008000100 */
[----:B------:R-:W-:Y:S01]  /*0660*/  NOP ;  /* 0x0000000000007918 */ /* 0x000fe20000000000 */
[----:B--234-:R-:W-:Y:S06]  /*0670*/  BAR.SYNC.DEFER_BLOCKING 0x0 ;  /* 0x0000000000007b1d */ /* 0x01cfec0000010000 */
[----:B01----:R-:W-:Y:S05]  /*0680*/  @!P1 BRA `(.L_x_3) ;  /* 0x00000000001c9947 */ /* 0x003fea0003800000 */
[----:B------:R-:W0:Y:S02]  /*0690*/  LDC.64 R6, c[0x0][0x598] ;  /* 0x00016600ff067b82 */ /* 0x000e240000000a00 */
[----:B0-----:R-:W2:Y:S02]  /*06a0*/  LDG.E.64 R6, desc[UR36][R6.64] ;  /* 0x0000002406067981 */ /* 0x001ea4000c1e1b00 */
[----:B--2---:R-:W-:-:S04]  /*06b0*/  ISETP.NE.U32.AND P0, PT, R6, RZ, PT ;  /* 0x000000ff0600720c */ /* 0x004fc80003f05070 */
[----:B------:R-:W-:-:S13]  /*06c0*/  ISETP.NE.AND.EX P0, PT, R7, RZ, PT, P0 ;  /* 0x000000ff0700720c */ /* 0x000fda0003f05300 */
[----:B------:R-:W-:Y:S05]  /*06d0*/  @!P0 BRA `(.L_x_3) ;  /* 0x0000000000088947 */ /* 0x000fea0003800000 */
[----:B------:R1:W5:Y:S01]  /*06e0*/  LD.E R153, desc[UR36][R6.64] ;  /* 0x0000002406997980 */ /* 0x000362000c101900 */
[----:B------:R-:W-:Y:S05]  /*06f0*/  BRA `(.L_x_4) ;  /* 0x0000000000247947 */ /* 0x000fea0003800000 */
.L_x_3:
[----:B------:R-:W-:Y:S02]  /*0700*/  ULDC.64 UR4, c[0x0][0x588] ;  /* 0x0001620000047ab9 */ /* 0x000fe40000000a00 */
[----:B------:R-:W-:-:S04]  /*0710*/  ISETP.NE.U32.AND P0, PT, RZ, UR4, PT ;  /* 0x00000004ff007c0c */ /* 0x000fc8000bf05070 */
[----:B------:R-:W-:-:S13]  /*0720*/  ISETP.NE.AND.EX P0, PT, RZ, UR5, PT, P0 ;  /* 0x00000005ff007c0c */ /* 0x000fda000bf05300 */
[----:B------:R-:W-:Y:S05]  /*0730*/  @!P0 BRA `(.L_x_5) ;  /* 0x00000000000c8947 */ /* 0x000fea0003800000 */
[----:B------:R-:W0:Y:S02]  /*0740*/  LDC.64 R6, c[0x0][0x588] ;  /* 0x00016200ff067b82 */ /* 0x000e240000000a00 */
[----:B0-----:R0:W5:Y:S01]  /*0750*/  LDG.E R153, desc[UR36][R6.64] ;  /* 0x0000002406997981 */ /* 0x001162000c1e1900 */
[----:B------:R-:W-:Y:S05]  /*0760*/  BRA `(.L_x_4) ;  /* 0x0000000000087947 */ /* 0x000fea0003800000 */
.L_x_5:
[----:B------:R-:W-:Y:S02]  /*0770*/  ULDC UR4, c[0x0][0x580] ;  /* 0x0001600000047ab9 */ /* 0x000fe40000000800 */
[----:B------:R-:W-:-:S07]  /*0780*/  IMAD.U32 R153, RZ, RZ, UR4 ;  /* 0x00000004ff997e24 */ /* 0x000fce000f8e00ff */
.L_x_4:
[----:B------:R-:W-:Y:S02]  /*0790*/  ULDC.64 UR4, c[0x0][0x5a0] ;  /* 0x0001680000047ab9 */ /* 0x000fe40000000a00 */
[----:B------:R-:W-:-:S04]  /*07a0*/  ISETP.NE.U32.AND P0, PT, RZ, UR4, PT ;  /* 0x00000004ff007c0c */ /* 0x000fc8000bf05070 */
[----:B------:R-:W-:-:S13]  /*07b0*/  ISETP.NE.AND.EX P0, PT, RZ, UR5, PT, P0 ;  /* 0x00000005ff007c0c */ /* 0x000fda000bf05300 */
[----:B------:R-:W-:Y:S05]  /*07c0*/  @!P0 BRA `(.L_x_6) ;  /* 0x00000000001c8947 */ /* 0x000fea0003800000 */
[----:B01----:R-:W0:Y:S02]  /*07d0*/  LDC.64 R6, c[0x0][0x5a0] ;  /* 0x00016800ff067b82 */ /* 0x003e240000000a00 */
[----:B0-----:R-:W2:Y:S02]  /*07e0*/  LDG.E.64 R6, desc[UR36][R6.64] ;  /* 0x0000002406067981 */ /* 0x001ea4000c1e1b00 */
[----:B--2---:R-:W-:-:S04]  /*07f0*/  ISETP.NE.U32.AND P0, PT, R6, RZ, PT ;  /* 0x000000ff0600720c */ /* 0x004fc80003f05070 */
[----:B------:R-:W-:-:S13]  /*0800*/  ISETP.NE.AND.EX P0, PT, R7, RZ, PT, P0 ;  /* 0x000000ff0700720c */ /* 0x000fda0003f05300 */
[----:B------:R-:W-:Y:S05]  /*0810*/  @!P0 BRA `(.L_x_6) ;  /* 0x0000000000088947 */ /* 0x000fea0003800000 */
[----:B------:R3:W5:Y:S01]  /*0820*/  LD.E R152, desc[UR36][R6.64] ;  /* 0x0000002406987980 */ /* 0x000762000c101900 */
[----:B------:R-:W-:Y:S05]  /*0830*/  BRA `(.L_x_7) ;  /* 0x0000000000247947 */ /* 0x000fea0003800000 */
.L_x_6:
[----:B------:R-:W-:Y:S02]  /*0840*/  ULDC.64 UR4, c[0x0][0x590] ;  /* 0x0001640000047ab9 */ /* 0x000fe40000000a00 */
[----:B------:R-:W-:-:S04]  /*0850*/  ISETP.NE.U32.AND P0, PT, RZ, UR4, PT ;  /* 0x00000004ff007c0c */ /* 0x000fc8000bf05070 */
[----:B------:R-:W-:-:S13]  /*0860*/  ISETP.NE.AND.EX P0, PT, RZ, UR5, PT, P0 ;  /* 0x00000005ff007c0c */ /* 0x000fda000bf05300 */
[----:B------:R-:W-:Y:S05]  /*0870*/  @!P0 BRA `(.L_x_8) ;  /* 0x00000000000c8947 */ /* 0x000fea0003800000 */
[----:B01----:R-:W0:Y:S02]  /*0880*/  LDC.64 R6, c[0x0][0x590] ;  /* 0x00016400ff067b82 */ /* 0x003e240000000a00 */
[----:B0-----:R2:W5:Y:S01]  /*0890*/  LDG.E R152, desc[UR36][R6.64] ;  /* 0x0000002406987981 */ /* 0x001562000c1e1900 */
[----:B------:R-:W-:Y:S05]  /*08a0*/  BRA `(.L_x_7) ;  /* 0x0000000000087947 */ /* 0x000fea0003800000 */
.L_x_8:
[----:B------:R-:W-:Y:S02]  /*08b0*/  ULDC UR4, c[0x0][0x584] ;  /* 0x0001610000047ab9 */ /* 0x000fe40000000800 */
[----:B------:R-:W-:-:S07]  /*08c0*/  IMAD.U32 R152, RZ, RZ, UR4 ;  /* 0x00000004ff987e24 */ /* 0x000fce000f8e00ff */
.L_x_7:
[----:B------:R-:W4:Y:S01]  /*08d0*/  LDC R2, c[0x0][0x65c] ;  /* 0x00019700ff027b82 */ /* 0x000f220000000800 */
[----:B------:R-:W4:Y:S01]  /*08e0*/  S2R R14, SR_CTAID.Y ;  /* 0x00000000000e7919 */ /* 0x000f220000002600 */
[----:B------:R-:W-:Y:S01]  /*08f0*/  ULDC UR6, c[0x0][0x28c] ;  /* 0x0000a30000067ab9 */ /* 0x000fe20000000800 */
[----:B------:R-:W-:Y:S01]  /*0900*/  ISETP.NE.AND P0, PT, R8, 0x2, PT ;  /* 0x000000020800780c */ /* 0x000fe20003f05270 */
[----:B------:R-:W-:Y:S01]  /*0910*/  UIADD3 UR6, UR6, 0x7f, URZ ;  /* 0x0000007f06067890 */ /* 0x000fe2000fffe03f */
[----:B0123--:R-:W0:Y:S01]  /*0920*/  S2R R6, SR_CTAID.X ;  /* 0x0000000000067919 */ /* 0x00fe220000002500 */
[----:B------:R-:W-:Y:S01]  /*0930*/  IMAD.MOV.U32 R7, RZ, RZ, RZ ;  /* 0x000000ffff077224 */ /* 0x000fe200078e00ff */
[----:B------:R-:W-:Y:S01]  /*0940*/  UMOV UR38, URZ ;  /* 0x0000003f00267c82 */ /* 0x000fe20008000000 */
[----:B------:R-:W-:Y:S01]  /*0950*/  USHF.R.S32.HI UR7, URZ, 0x1f, UR6 ;  /* 0x0000001f3f077899 */ /* 0x000fe20008011406 */
[----:B------:R-:W-:Y:S01]  /*0960*/  UMOV UR39, URZ ;  /* 0x0000003f00277c82 */ /* 0x000fe20008000000 */
[----:B------:R-:W-:-:S02]  /*0970*/  ULDC.64 UR8, c[0x0][0x650] ;  /* 0x0001940000087ab9 */ /* 0x000fc40000000a00 */
[----:B------:R-:W-:-:S04]  /*0980*/  ULEA.HI UR7, UR7, UR6, URZ, 0x7 ;  /* 0x0000000607077291 */ /* 0x000fc8000f8f383f */
[----:B------:R-:W-:Y:S01]  /*0990*/  USHF.R.S32.HI UR40, URZ, 0x7, UR7 ;  /* 0x000000073f287899 */ /* 0x000fe20008011407 */
[----:B----4-:R-:W-:-:S13]  /*09a0*/  ISETP.NE.AND P1, PT, R2, 0x1, PT ;  /* 0x000000010200780c */ /* 0x010fda0003f25270 */
[----:B------:R-:W0:Y:S01]  /*09b0*/  @P1 LDC R19, c[0x0][0x10] ;  /* 0x00000400ff131b82 */ /* 0x000e220000000800 */
[----:B------:R-:W-:Y:S02]  /*09c0*/  @P1 IMAD.MOV.U32 R8, RZ, RZ, R14 ;  /* 0x000000ffff081224 */ /* 0x000fe400078e000e */
[----:B------:R-:W-:Y:S02]  /*09d0*/  @P1 IMAD.MOV.U32 R9, RZ, RZ, RZ ;  /* 0x000000ffff091224 */ /* 0x000fe400078e00ff */
[----:B------:R-:W-:-:S03]  /*09e0*/  @P1 IMAD.MOV.U32 R17, RZ, RZ, RZ ;  /* 0x000000ffff111224 */ /* 0x000fc600078e00ff */
[----:B------:R-:W1:Y:S01]  /*09f0*/  @!P1 LDC R11, c[0x0][0xc] ;  /* 0x00000300ff0b9b82 */ /* 0x000e620000000800 */
[----:B------:R-:W-:Y:S01]  /*0a00*/  ULDC UR4, c[0x0][0xc] ;  /* 0x0000030000047ab9 */ /* 0x000fe20000000800 */
[----:B------:R-:W-:Y:S02]  /*0a10*/  ULDC UR5, c[0x0][0x10] ;  /* 0x0000040000057ab9 */ /* 0x000fe40000000800 */
[----:B------:R-:W-:-:S04]  /*0a20*/  UIMAD.WIDE.U32 UR4, UR4, UR5, URZ ;  /* 0x00000005040472a5 */ /* 0x000fc8000f8e003f */
[----:B------:R-:W2:Y:S01]  /*0a30*/  LDC R2, c[0x0][0x14] ;  /* 0x00000500ff027b82 */ /* 0x000ea20000000800 */
[----:B0-----:R-:W-:-:S04]  /*0a40*/  @P1 IMAD.WIDE.U32 R18, R6, R19, R8 ;  /* 0x0000001306121225 */ /* 0x001fc800078e0008 */
[----:B------:R-:W-:Y:S02]  /*0a50*/  @P1 IMAD.IADD R17, R19, 0x1, R17 ;  /* 0x0000000113111824 */ /* 0x000fe400078e0211 */
[----:B-1----:R-:W-:-:S04]  /*0a60*/  @!P1 IMAD.WIDE.U32 R8, R11, R14, R6 ;  /* 0x0000000e0b089225 */ /* 0x002fc800078e0006 */
[----:B------:R-:W-:Y:S02]  /*0a70*/  @!P1 IMAD.MOV.U32 R18, RZ, RZ, R8 ;  /* 0x000000ffff129224 */ /* 0x000fe400078e0008 */
[----:B------:R-:W-:Y:S02]  /*0a80*/  @!P1 IMAD.MOV.U32 R17, RZ, RZ, R9 ;  /* 0x000000ffff119224 */ /* 0x000fe400078e0009 */
[----:B--2---:R-:W-:-:S04]  /*0a90*/  IMAD.WIDE.U32 R12, R2, UR4, RZ ;  /* 0x00000004020c7c25 */ /* 0x004fc8000f8e00ff */
[----:B------:R-:W-:Y:S01]  /*0aa0*/  IMAD R23, R2, UR5, RZ ;  /* 0x0000000502177c24 */ /* 0x000fe2000f8e02ff */
[----:B------:R0:W-:Y:S03]  /*0ab0*/  STL.64 [R1], R12 ;  /* 0x0000000c01007387 */ /* 0x0001e60000100a00 */
[----:B------:R-:W-:Y:S01]  /*0ac0*/  IMAD.IADD R23, R13, 0x1, R23 ;  /* 0x000000010d177824 */ /* 0x000fe200078e0217 */
[----:B------:R-:W-:Y:S06]  /*0ad0*/  @P0 BRA `(.L_x_9) ;  /* 0x0000000000200947 */ /* 0x000fec0003800000 */
[----:B------:R-:W-:Y:S01]  /*0ae0*/  UISETP.GE.U32.AND UP0, UPT, UR40, 0x3, UPT ;  /* 0x000000032800788c */ /* 0x000fe2000bf06070 */
[----:B------:R-:W-:Y:S01]  /*0af0*/  IADD3 R18, P0, R18, R12, RZ ;  /* 0x0000000c12127210 */ /* 0x000fe20007f1e0ff */
[----:B------:R-:W-:Y:S01]  /*0b00*/  UIMAD.WIDE.U32 UR4, UR40, -0x55555555, URZ ;  /* 0xaaaaaaab280478a5 */ /* 0x000fe2000f8e003f */
[----:B------:R-:W-:-:S03]  /*0b10*/  UMOV UR39, URZ ;  /* 0x0000003f00277c82 */ /* 0x000fc60008000000 */
[----:B------:R-:W-:Y:S01]  /*0b20*/  USHF.R.U32.HI UR4, URZ, 0x1, UR5 ;  /* 0x000000013f047899 */ /* 0x000fe20008011605 */
[----:B------:R-:W-:-:S03]  /*0b30*/  IMAD.X R17, R23, 0x1, R17, P0 ;  /* 0x0000000117117824 */ /* 0x000fc600000e0611 */
[----:B------:R-:W-:Y:S02]  /*0b40*/  UIMAD UR38, UR4, -0x3, UR40 ;  /* 0xfffffffd042678a4 */ /* 0x000fe4000f8e0228 */
[----:B------:R-:W-:-:S12]  /*0b50*/  @UP0 ULOP3.LUT UR39, UR4, 0x1, URZ, 0xc0, !UPT ;  /* 0x0000000104270892 */ /* 0x000fd8000f8ec03f */
.L_x_9:
[----:B------:R-:W-:Y:S01]  /*0b60*/  ISETP.GE.U32.AND P0, PT, R18, UR8, PT ;  /* 0x0000000812007c0c */ /* 0x000fe2000bf06070 */
[----:B------:R-:W-:Y:S01]  /*0b70*/  IMAD.MOV.U32 R19, RZ, RZ, -0x1 ;  /* 0xffffffffff137424 */ /* 0x000fe200078e00ff */
[----:B------:R-:W-:Y:S01]  /*0b80*/  PRMT R8, RZ, 0x7610, R8 ;  /* 0x00007610ff087816 */ /* 0x000fe20000000008 */
[----:B------:R-:W-:Y:S01]  /*0b90*/  IMAD.MOV.U32 R22, RZ, RZ, -0x1 ;  /* 0xffffffffff167424 */ /* 0x000fe200078e00ff */
[----:B------:R-:W-:Y:S01]  /*0ba0*/  ISETP.GE.U32.AND.EX P0, PT, R17, UR9, PT, P0 ;  /* 0x0000000911007c0c */ /* 0x000fe2000bf06100 */
[----:B------:R-:W-:-:S12]  /*0bb0*/  IMAD.MOV.U32 R2, RZ, RZ, -0x1 ;  /* 0xffffffffff027424 */ /* 0x000fd800078e00ff */
[----:B------:R-:W-:Y:S05]  /*0bc0*/  @P0 BRA `(.L_x_10) ;  /* 0x00000004005c0947 */ /* 0x000fea0003800000 */
[----:B------:R-:W1:Y:S01]  /*0bd0*/  LDC.64 R20, c[0x0][0x628] ;  /* 0x00018a00ff147b82 */ /* 0x000e620000000a00 */
[----:B------:R-:W-:Y:S02]  /*0be0*/  IMAD.MOV.U32 R8, RZ, RZ, R18 ;  /* 0x000000ffff087224 */ /* 0x000fe400078e0012 */
[----:B------:R-:W-:-:S05]  /*0bf0*/  IMAD.MOV.U32 R9, RZ, RZ, R17 ;  /* 0x000000ffff097224 */ /* 0x000fca00078e0011 */
[----:B------:R-:W2:Y:S08]  /*0c00*/  LDC R2, c[0x0][0x630] ;  /* 0x00018c00ff027b82 */ /* 0x000eb00000000800 */
[----:B------:R-:W3:Y:S01]  /*0c10*/  LDC.64 R24, c[0x0][0x620] ;  /* 0x00018800ff187b82 */ /* 0x000ee20000000a00 */
[----:B-1----:R-:W-:-:S04]  /*0c20*/  ISETP.NE.U32.AND P0, PT, R20, RZ, PT ;  /* 0x000000ff1400720c */ /* 0x002fc80003f05070 */
[----:B------:R-:W-:-:S13]  /*0c30*/  ISETP.NE.AND.EX P0, PT, R21, RZ, PT, P0 ;  /* 0x000000ff1500720c */ /* 0x000fda0003f05300 */
[----:B--23--:R-:W-:Y:S05]  /*0c40*/  @!P0 BRA `(.L_x_11) ;  /* 0x0000000000288947 */ /* 0x00cfea0003800000 */
[----:B0-----:R-:W0:Y:S02]  /*0c50*/  LDC R13, c[0x0][0x634] ;  /* 0x00018d00ff0d7b82 */ /* 0x001e240000000800 */
[----:B0-----:R-:W-:-:S05]  /*0c60*/  IADD3 R13, P0, R18, R13, RZ ;  /* 0x0000000d120d7210 */ /* 0x001fca0007f1e0ff */
[----:B------:R-:W-:-:S04]  /*0c70*/  IMAD.X R15, RZ, RZ, R17, P0 ;  /* 0x000000ffff0f7224 */ /* 0x000fc800000e0611 */
[----:B------:R-:W-:-:S04]  /*0c80*/  IMAD.WIDE.U32 R8, R15, R20, RZ ;  /* 0x000000140f087225 */ /* 0x000fc800078e00ff */
[----:B------:R-:W-:-:S04]  /*0c90*/  IMAD.WIDE.U32 R10, P0, R13, R21, R8 ;  /* 0x000000150d0a7225 */ /* 0x000fc80007800008 */
[----:B------:R-:W-:-:S04]  /*0ca0*/  IMAD.WIDE.U32 R8, R13, R20, RZ ;  /* 0x000000140d087225 */ /* 0x000fc800078e00ff */
[----:B------:R-:W-:Y:S01]  /*0cb0*/  IMAD.X R13, RZ, RZ, RZ, P0 ;  /* 0x000000ffff0d7224 */ /* 0x000fe200000e06ff */
[----:B------:R-:W-:Y:S01]  /*0cc0*/  IADD3 RZ, P0, R9, R10, RZ ;  /* 0x0000000a09ff7210 */ /* 0x000fe20007f1e0ff */
[----:B------:R-:W-:-:S04]  /*0cd0*/  IMAD.MOV.U32 R12, RZ, RZ, R11 ;  /* 0x000000ffff0c7224 */ /* 0x000fc800078e000b */
[----:B------:R-:W-:-:S08]  /*0ce0*/  IMAD.WIDE.U32.X R8, R15, R21, R12, P0 ;  /* 0x000000150f087225 */ /* 0x000fd000000e040c */
.L_x_11:
[-CC-:B------:R-:W-:Y:S01]  /*0cf0*/  SHF.R.U64 R31, R8, R2.reuse, R9.reuse ;  /* 0x00000002081f7219 */ /* 0x180fe20000001209 */
[----:B0-----:R-:W0:Y:S01]  /*0d00*/  LDC R12, c[0x0][0x618] ;  /* 0x00018600ff0c7b82 */ /* 0x001e220000000800 */
[----:B------:R-:W-:Y:S01]  /*0d10*/  SHF.R.U32.HI R7, RZ, R2, R9 ;  /* 0x00000002ff077219 */ /* 0x000fe20000011609 */
[----:B------:R-:W-:Y:S01]  /*0d20*/  ULDC UR4, c[0x0][0x150] ;  /* 0x0000540000047ab9 */ /* 0x000fe20000000800 */
[----:B------:R-:W-:Y:S01]  /*0d30*/  IADD3 R11, P0, RZ, -R31, RZ ;  /* 0x8000001fff0b7210 */ /* 0x000fe20007f1e0ff */
[----:B------:R-:W-:Y:S01]  /*0d40*/  IMAD.MOV.U32 R19, RZ, RZ, R17 ;  /* 0x000000ffff137224 */ /* 0x000fe200078e0011 */
[----:B------:R-:W-:-:S03]  /*0d50*/  I2FP.F32.U32 R2, R6 ;  /* 0x0000000600027245 */ /* 0x000fc60000201000 */
[----:B------:R-:W1:Y:S01]  /*0d60*/  LDC.64 R26, c[0x0][0x640] ;  /* 0x00019000ff1a7b82 */ /* 0x000e620000000a00 */
[----:B------:R-:W-:Y:S02]  /*0d70*/  IMAD.X R13, RZ, RZ, ~R7, P0 ;  /* 0x000000ffff0d7224 */ /* 0x000fe400000e0e07 */
[----:B------:R-:W-:Y:S01]  /*0d80*/  FMUL R2, R2, UR4 ;  /* 0x0000000402027c20 */ /* 0x000fe20008400000 */
[----:B------:R-:W-:Y:S01]  /*0d90*/  IMAD.WIDE.U32 R8, R11, R24, R18 ;  /* 0x000000180b087225 */ /* 0x000fe200078e0012 */
[----:B------:R-:W-:-:S03]  /*0da0*/  ULDC UR4, c[0x0][0x154] ;  /* 0x0000550000047ab9 */ /* 0x000fc60000000800 */
[----:B------:R-:W-:Y:S01]  /*0db0*/  IMAD R10, R13, R24, RZ ;  /* 0x000000180d0a7224 */ /* 0x000fe200078e02ff */
[----:B------:R-:W2:Y:S01]  /*0dc0*/  LDC R7, c[0x0][0x144] ;  /* 0x00005100ff077b82 */ /* 0x000ea20000000800 */
[----:B------:R-:W3:Y:S02]  /*0dd0*/  F2I.U32.TRUNC.NTZ R2, R2 ;  /* 0x0000000200027305 */ /* 0x000ee4000020f000 */
[----:B------:R-:W-:-:S04]  /*0de0*/  IMAD R11, R11, R25, R10 ;  /* 0x000000190b0b7224 */ /* 0x000fc800078e020a */
[----:B------:R-:W-:Y:S01]  /*0df0*/  IMAD.IADD R9, R9, 0x1, R11 ;  /* 0x0000000109097824 */ /* 0x000fe200078e020b */
[----:B------:R-:W4:Y:S01]  /*0e00*/  LDC R22, c[0x0][0x608] ;  /* 0x00018200ff167b82 */ /* 0x000f220000000800 */
[----:B------:R-:W-:-:S03]  /*0e10*/  IMAD.MOV.U32 R11, RZ, RZ, -0x1 ;  /* 0xffffffffff0b7424 */ /* 0x000fc600078e00ff */
[--C-:B0-----:R-:W-:Y:S02]  /*0e20*/  SHF.R.U64 R20, R8, R12, R9.reuse ;  /* 0x0000000c08147219 */ /* 0x101fe40000001209 */
[----:B------:R-:W-:Y:S02]  /*0e30*/  I2FP.F32.U32 R8, R14 ;  /* 0x0000000e00087245 */ /* 0x000fe40000201000 */
[----:B------:R-:W0:Y:S01]  /*0e40*/  LDC R24, c[0x0][0x658] ;  /* 0x00019600ff187b82 */ /* 0x000e220000000800 */
[----:B-1----:R-:W-:Y:S01]  /*0e50*/  ISETP.NE.U32.AND P0, PT, R26, RZ, PT ;  /* 0x000000ff1a00720c */ /* 0x002fe20003f05070 */
[----:B---3--:R-:W-:Y:S02]  /*0e60*/  IMAD.MOV R10, RZ, RZ, -R2 ;  /* 0x000000ffff0a7224 */ /* 0x008fe400078e0a02 */
[----:B------:R-:W-:Y:S01]  /*0e70*/  FMUL R8, R8, UR4 ;  /* 0x0000000408087c20 */ /* 0x000fe20008400000 */
[----:B------:R-:W-:Y:S02]  /*0e80*/  SHF.R.U32.HI R9, RZ, R12, R9 ;  /* 0x0000000cff097219 */ /* 0x000fe40000011609 */
[----:B------:R-:W-:Y:S01]  /*0e90*/  ISETP.NE.AND.EX P0, PT, R27, RZ, PT, P0 ;  /* 0x000000ff1b00720c */ /* 0x000fe20003f05300 */
[----:B------:R1:W3:Y:S01]  /*0ea0*/  F2I.U32.TRUNC.NTZ R15, R8 ;  /* 0x00000008000f7305 */ /* 0x0002e2000020f000 */
[----:B------:R-:W1:Y:S01]  /*0eb0*/  LDC R19, c[0x0][0x148] ;  /* 0x00005200ff137b82 */ /* 0x000e620000000800 */
[----:B--2---:R-:W-:-:S07]  /*0ec0*/  IMAD R2, R7, R10, R6 ;  /* 0x0000000a07027224 */ /* 0x004fce00078e0206 */
[----:B------:R-:W2:Y:S01]  /*0ed0*/  LDC R25, c[0x0][0x600] ;  /* 0x00018000ff197b82 */ /* 0x000ea20000000800 */
[-CC-:B----4-:R-:W-:Y:S02]  /*0ee0*/  SHF.R.U64 R32, R20, R22.reuse, R9.reuse ;  /* 0x0000001614207219 */ /* 0x190fe40000001209 */
[----:B------:R-:W-:Y:S01]  /*0ef0*/  SHF.R.U32.HI R7, RZ, R22, R9 ;  /* 0x00000016ff077219 */ /* 0x000fe20000011609 */
[----:B------:R-:W-:-:S04]  /*0f00*/  IMAD.MOV.U32 R9, RZ, RZ, 0x1 ;  /* 0x00000001ff097424 */ /* 0x000fc800078e00ff */
[----:B------:R-:W4:Y:S01]  /*0f10*/  LDC R28, c[0x0][0x648] ;  /* 0x00019200ff1c7b82 */ /* 0x000f220000000800 */
[-C--:B0-----:R-:W-:Y:S02]  /*0f20*/  SHF.L.U32 R6, R11, R24.reuse, RZ ;  /* 0x000000180b067219 */ /* 0x081fe400000006ff */
[--C-:B------:R-:W-:Y:S02]  /*0f30*/  SHF.R.U64 R22, R32, R24, R7.reuse ;  /* 0x0000001820167219 */ /* 0x100fe40000001207 */
[----:B------:R-:W-:Y:S02]  /*0f40*/  LOP3.LUT R13, RZ, R6, RZ, 0x33, !PT ;  /* 0x00000006ff0d7212 */ /* 0x000fe400078e33ff */
[-C--:B------:R-:W-:Y:S01]  /*0f50*/  SHF.R.U32.HI R7, RZ, R24.reuse, R7 ;  /* 0x00000018ff077219 */ /* 0x080fe20000011607 */
[----:B------:R-:W0:Y:S01]  /*0f60*/  LDC R29, c[0x0][0x638] ;  /* 0x00018e00ff1d7b82 */ /* 0x000e220000000800 */
[----:B------:R-:W-:Y:S01]  /*0f70*/  SHF.L.U32 R12, R9, R24, RZ ;  /* 0x00000018090c7219 */ /* 0x000fe200000006ff */
[----:B------:R-:W-:-:S06]  /*0f80*/  IMAD.MOV.U32 R6, RZ, RZ, R22 ;  /* 0x000000ffff067224 */ /* 0x000fcc00078e0016 */
[----:B------:R-:W0:Y:S01]  /*0f90*/  LDC R30, c[0x0][0x610] ;  /* 0x00018400ff1e7b82 */ /* 0x000e220000000800 */
[----:B-1-3--:R-:W-:Y:S05]  /*0fa0*/  @!P0 BRA `(.L_x_12) ;  /* 0x0000000000288947 */ /* 0x00afea0003800000 */
[----:B------:R-:W1:Y:S02]  /*0fb0*/  LDC R11, c[0x0][0x64c] ;  /* 0x00019300ff0b7b82 */ /* 0x000e640000000800 */
[----:B-1----:R-:W-:-:S05]  /*0fc0*/  IADD3 R11, P0, R22, R11, RZ ;  /* 0x0000000b160b7210 */ /* 0x002fca0007f1e0ff */
        /* <DEDUP_REMOVED lines=8> */
.L_x_12:
[----:B----4-:R-:W-:Y:S01]  /*1050*/  SHF.R.U64 R6, R6, R28, R7 ;  /* 0x0000001c06067219 */ /* 0x010fe20000001207 */
[----:B--2---:R-:W-:Y:S01]  /*1060*/  VIADD R7, R25, 0xffffffff ;  /* 0xffffffff19077836 */ /* 0x004fe20000000000 */
[----:B------:R-:W-:Y:S01]  /*1070*/  LOP3.LUT R13, R32, R13, RZ, 0xc0, !PT ;  /* 0x0000000d200d7212 */ /* 0x000fe200078ec0ff */
[----:B------:R-:W-:Y:S02]  /*1080*/  IMAD.MOV R15, RZ, RZ, -R15 ;  /* 0x000000ffff0f7224 */ /* 0x000fe400078e0a0f */
[----:B------:R-:W-:Y:S01]  /*1090*/  IMAD.MOV R8, RZ, RZ, -R6 ;  /* 0x000000ffff087224 */ /* 0x000fe200078e0a06 */
[----:B------:R-:W-:Y:S01]  /*10a0*/  LOP3.LUT R7, R20, R7, RZ, 0xc0, !PT ;  /* 0x0000000714077212 */ /* 0x000fe200078ec0ff */
[----:B------:R-:W-:Y:S02]  /*10b0*/  IMAD R13, R12, R6, R13 ;  /* 0x000000060c0d7224 */ /* 0x000fe400078e020d */
[----:B------:R-:W-:Y:S02]  /*10c0*/  @P1 IMAD R2, R19, R15, R14 ;  /* 0x0000000f13021224 */ /* 0x000fe400078e020e */
[----:B0-----:R-:W-:-:S02]  /*10d0*/  IMAD R6, R8, R29, R22 ;  /* 0x0000001d08067224 */ /* 0x001fc400078e0216 */
[----:B------:R-:W-:Y:S02]  /*10e0*/  IMAD R2, R13, R30, R2 ;  /* 0x0000001e0d027224 */ /* 0x000fe400078e0202 */
[----:B------:R-:W-:Y:S02]  /*10f0*/  IMAD R19, R6, R25, R7 ;  /* 0x0000001906137224 */ /* 0x000fe400078e0207 */
[----:B------:R-:W-:-:S03]  /*1100*/  IMAD.MOV.U32 R8, RZ, RZ, 0x1 ;  /* 0x00000001ff087424 */ /* 0x000fc600078e00ff */
[----:B------:R-:W-:Y:S02]  /*1110*/  SEL R22, R19, R2, !P1 ;  /* 0x0000000213167207 */ /* 0x000fe40004800000 */
[----:B------:R-:W-:Y:S01]  /*1120*/  SEL R19, R2, R19, !P1 ;  /* 0x0000001302137207 */ /* 0x000fe20004800000 */
[----:B------:R-:W-:-:S07]  /*1130*/  IMAD.MOV.U32 R2, RZ, RZ, R31 ;  /* 0x000000ffff027224 */ /* 0x000fce00078e001f */
.L_x_10:
[----:B------:R-:W-:Y:S05]  /*1140*/  @!P2 BRA `(.L_x_13) ;  /* 0x000000940084a947 */ /* 0x000fea0003800000 */
[----:B------:R-:W-:-:S13]  /*1150*/  ISETP.GT.U32.AND P0, PT, R33, 0x1, PT ;  /* 0x000000012100780c */ /* 0x000fda0003f04070 */
[----:B------:R-:W-:Y:S05]  /*1160*/  @P0 EXIT ;  /* 0x000000000000094d */ /* 0x000fea0003800000 */
.L_x_14:
[----:B------:R-:W-:-:S08]  /*1170*/  NOP ;  /* 0x0000000000007918 */ /* 0x000fd00000000000 */
[----:B------:R-:W1:Y:S02]  /*1180*/  USETMAXREG.TRY_ALLOC.CTAPOOL UP0, 0xe8 ;  /* 0x000000e8000079c8 */ /* 0x000e640008000600 */
[----:B-1----:R-:W-:-:S13]  /*1190*/  PLOP3.LUT P0, PT, PT, PT, UP0, 0x80, 0x0 ;  /* 0x000000000000781c */ /* 0x002fda0003f0f008 */
[----:B------:R-:W-:Y:S05]  /*11a0*/  @!P0 BRA `(.L_x_14) ;  /* 0xfffffffc00f08947 */ /* 0x000fea000383ffff */
[----:B------:R-:W-:-:S13]  /*11b0*/  LOP3.LUT P0, RZ, R8, 0xff, RZ, 0xc0, !PT ;  /* 0x000000ff08ff7812 */ /* 0x000fda000780c0ff */
[----:B------:R-:W-:Y:S05]  /*11c0*/  @!P0 EXIT ;  /* 0x000000000000894d */ /* 0x000fea0003800000 */
[----:B------:R-:W1:Y:S01]  /*11d0*/  S2UR UR4, SR_CgaCtaId ;  /* 0x00000000000479c3 */ /* 0x000e620000008800 */
[----:B------:R-:W-:Y:S01]  /*11e0*/  VIADD R6, R5, 0xffffffff ;  /* 0xffffffff05067836 */ /* 0x000fe20000000000 */
[----:B------:R-:W-:Y:S01]  /*11f0*/  SHF.R.S32.HI R0, RZ, 0x1f, R3 ;  /* 0x0000001fff007819 */ /* 0x000fe20000011403 */
[----:B------:R-:W-:Y:S01]  /*1200*/  UMOV UR41, 0x400 ;  /* 0x0000040000297882 */ /* 0x000fe20000000000 */
[----:B------:R-:W-:Y:S01]  /*1210*/  UISETP.LT.AND UP0, UPT, UR40, 0x1, UPT ;  /* 0x000000012800788c */ /* 0x000fe2000bf01270 */
[----:B------:R-:W-:Y:S01]  /*1220*/  LOP3.LUT R172, R16, 0x1, RZ, 0xfc, !PT ;  /* 0x0000000110ac7812 */ /* 0x000fe200078efcff */
[----:B------:R-:W-:Y:S01]  /*1230*/  USHF.L.U32 UR44, UR40, 0x1, URZ ;  /* 0x00000001282c7899 */ /* 0x000fe2000800063f */
[----:B------:R-:W-:Y:S01]  /*1240*/  R2UR UR42, R6 ;  /* 0x00000000062a72ca */ /* 0x000fe200000e0000 */
[----:B------:R-:W-:Y:S01]  /*1250*/  USEL UR43, UR40, 0x1, UP0 ;  /* 0x00000001282b7887 */ /* 0x000fe20008000000 */
[CC--:B------:R-:W-:Y:S02]  /*1260*/  LEA.HI R4, R0.reuse, R3.reuse, RZ, 0x2 ;  /* 0x0000000300047211 */ /* 0x0c0fe400078f10ff */
[----:B------:R-:W-:Y:S01]  /*1270*/  LEA.HI R0, R0, R3, RZ, 0x5 ;  /* 0x0000000300007211 */ /* 0x000fe200078f28ff */
[----:B------:R-:W-:Y:S01]  /*1280*/  UIADD3 UR43, -UR43, UR40, URZ ;  /* 0x000000282b2b7290 */ /* 0x000fe2000fffe13f */
[----:B------:R-:W-:-:S02]  /*1290*/  SHF.R.S32.HI R154, RZ, 0x2, R4 ;  /* 0x00000002ff9a7819 */ /* 0x000fc40000011404 */
[----:B------:R-:W-:Y:S02]  /*12a0*/  SHF.R.S32.HI R5, RZ, 0x1f, R4 ;  /* 0x0000001fff057819 */ /* 0x000fe40000011404 */
[----:B------:R-:W-:Y:S02]  /*12b0*/  LOP3.LUT R156, R4, 0xfffffffc, RZ, 0xc0, !PT ;  /* 0xfffffffc049c7812 */ /* 0x000fe400078ec0ff */
[----:B------:R-:W-:Y:S01]  /*12c0*/  LEA.HI R5, R5, R154, RZ, 0x3 ;  /* 0x0000009a05057211 */ /* 0x000fe200078f18ff */
[----:B------:R-:W-:Y:S01]  /*12d0*/  USHF.L.U32 UR42, UR42, 0x3, URZ ;  /* 0x000000032a2a7899 */ /* 0x000fe2000800063f */
[----:B------:R-:W-:Y:S01]  /*12e0*/  ISETP.NE.AND P0, PT, R6, RZ, PT ;  /* 0x000000ff0600720c */ /* 0x000fe20003f05270 */
[----:B------:R-:W-:Y:S01]  /*12f0*/  IMAD.IADD R156, R3, 0x1, -R156 ;  /* 0x00000001039c7824 */ /* 0x000fe200078e0a9c */
[----:B------:R-:W-:Y:S01]  /*1300*/  LOP3.LUT R5, R5, 0xfffffff8, RZ, 0xc0, !PT ;  /* 0xfffffff805057812 */ /* 0x000fe200078ec0ff */
[----:B-1----:R-:W-:Y:S01]  /*1310*/  ULEA UR41, UR4, UR41, 0x18 ;  /* 0x0000002904297291 */ /* 0x002fe2000f8ec03f */
[----:B------:R-:W-:Y:S01]  /*1320*/  SEL R173, RZ, 0x1, P0 ;  /* 0x00000001ffad7807 */ /* 0x000fe20000000000 */
[----:B------:R-:W-:Y:S01]  /*1330*/  IMAD.U32 R158, RZ, RZ, UR42 ;  /* 0x0000002aff9e7e24 */ /* 0x000fe2000f8e00ff */
[----:B------:R-:W-:Y:S01]  /*1340*/  ULDC UR4, c[0x0][0x284] ;  /* 0x0000a10000047ab9 */ /* 0x000fe20000000800 */
[----:B------:R-:W-:Y:S01]  /*1350*/  IMAD.IADD R154, R154, 0x1, -R5 ;  /* 0x000000019a9a7824 */ /* 0x000fe200078e0a05 */
[----:B------:R-:W-:Y:S01]  /*1360*/  UIADD3 UR45, UR41, 0x40, URZ ;  /* 0x00000040292d7890 */ /* 0x000fe2000fffe03f */
[----:B------:R-:W-:-:S02]  /*1370*/  SHF.R.S32.HI R5, RZ, 0x5, R0 ;  /* 0x00000005ff057819 */ /* 0x000fc40000011400 */
[C---:B------:R-:W-:Y:S02]  /*1380*/  LOP3.LUT R160, R158.reuse, 0x8, RZ, 0xc0, !PT ;  /* 0x000000089ea07812 */ /* 0x040fe400078ec0ff */
[--C-:B------:R-:W-:Y:S01]  /*1390*/  SHF.R.S32.HI R155, RZ, 0x1f, R154.reuse ;  /* 0x0000001fff9b7819 */ /* 0x100fe2000001149a */
[C-C-:B------:R-:W-:Y:S01]  /*13a0*/  IMAD R161, R5.reuse, -0x10, -R154.reuse ;  /* 0xfffffff005a17824 */ /* 0x140fe200078e0a9a */
[----:B------:R-:W-:Y:S01]  /*13b0*/  LOP3.LUT R158, R158, 0x8, RZ, 0xc, !PT ;  /* 0x000000089e9e7812 */ /* 0x000fe200078e0cff */
[----:B------:R-:W-:Y:S01]  /*13c0*/  IMAD.U32 R157, RZ, RZ, UR45 ;  /* 0x0000002dff9d7e24 */ /* 0x000fe2000f8e00ff */
[----:B------:R-:W-:Y:S01]  /*13d0*/  LOP3.LUT R160, R160, 0x18, RZ, 0x3c, !PT ;  /* 0x00000018a0a07812 */ /* 0x000fe200078e3cff */
[----:B------:R-:W-:-:S04]  /*13e0*/  IMAD.WIDE R154, R5, 0x10, R154 ;  /* 0x00000010059a7825 */ /* 0x000fc800078e029a */
[----:B------:R-:W-:Y:S02]  /*13f0*/  VIADD R159, R157, UR42 ;  /* 0x0000002a9d9f7c36 */ /* 0x000fe40008000000 */
[----:B------:R-:W-:-:S07]  /*1400*/  VIADD R161, R161, UR4 ;  /* 0x00000004a1a17c36 */ /* 0x000fce0008000000 */
.L_x_290:
[----:B------:R-:W-:Y:S01]  /*1410*/  SHF.L.U32 R0, R173, 0x1f, RZ ;  /* 0x0000001fad007819 */ /* 0x000fe200000006ff */
[----:B------:R-:W-:Y:S02]  /*1420*/  ULDC UR4, c[0x0][0x28c] ;  /* 0x0000a30000047ab9 */ /* 0x000fe40000000800 */
[----:B------:R-:W-:Y:S01]  /*1430*/  ISETP.LT.AND P1, PT, RZ, UR4, PT ;  /* 0x00000004ff007c0c */ /* 0x000fe2000bf21270 */
[----:B------:R-:W1:Y:S02]  /*1440*/  SYNCS.PHASECHK.TRANS64.TRYWAIT P0, [R157+UR42], R0 ;  /* 0x000000009d0075a7 */ /* 0x000e64000800016a */
[----:B-1-34-:R-:W-:Y:S10]  /*1450*/  @!P0 BRA `(.L_x_15) ;  /* 0x000000a000c48947 */ /* 0x01aff40003800000 */
.L_x_311:
[----:B------:R-:W-:Y:S05]  /*1460*/  @P1 BRA `(.L_x_16) ;  /* 0x0000000000401947 */ /* 0x000fea0003800000 */
[----:B-1----:R-:W-:Y:S01]  /*1470*/  MOV R0, 0x0 ;  /* 0x0000000000007802 */ /* 0x002fe20000000f00 */
[----:B------:R-:W-:Y:S01]  /*1480*/  ULDC.64 UR4, c[0x4][0x68] ;  /* 0x01001a0000047ab9 */ /* 0x000fe20000000a00 */
[----:B------:R-:W-:Y:S01]  /*1490*/  ULDC.64 UR6, c[0x4][0x8] ;  /* 0x0100020000067ab9 */ /* 0x000fe20000000a00 */
[----:B------:R-:W-:Y:S01]  /*14a0*/  IMAD.U32 R4, RZ, RZ, UR4 ;  /* 0x00000004ff047e24 */ /* 0x000fe2000f8e00ff */
[----:B------:R1:W2:Y:S01]  /*14b0*/  LDC.64 R14, c[0x4][R0] ;  /* 0x01000000000e7b82 */ /* 0x0002a20000000a00 */
[----:B------:R-:W-:Y:S01]  /*14c0*/  IMAD.U32 R5, RZ, RZ, UR5 ;  /* 0x00000005ff057e24 */ /* 0x000fe2000f8e00ff */
[----:B------:R-:W-:Y:S01]  /*14d0*/  ULDC.64 UR4, c[0x4][0x70] ;  /* 0x01001c0000047ab9 */ /* 0x000fe20000000a00 */
[----:B------:R-:W-:Y:S02]  /*14e0*/  IMAD.U32 R10, RZ, RZ, UR6 ;  /* 0x00000006ff0a7e24 */ /* 0x000fe4000f8e00ff */
[----:B------:R-:W-:Y:S02]  /*14f0*/  IMAD.U32 R6, RZ, RZ, UR4 ;  /* 0x00000004ff067e24 */ /* 0x000fe4000f8e00ff */
[----:B------:R-:W-:-:S02]  /*1500*/  IMAD.U32 R7, RZ, RZ, UR5 ;  /* 0x00000005ff077e24 */ /* 0x000fc4000f8e00ff */
[----:B------:R-:W-:Y:S02]  /*1510*/  IMAD.U32 R11, RZ, RZ, UR7 ;  /* 0x00000007ff0b7e24 */ /* 0x000fe4000f8e00ff */
[----:B------:R-:W-:Y:S02]  /*1520*/  IMAD.MOV.U32 R8, RZ, RZ, 0x1e1 ;  /* 0x000001e1ff087424 */ /* 0x000fe400078e00ff */
[----:B0-----:R-:W-:Y:S02]  /*1530*/  IMAD.MOV.U32 R12, RZ, RZ, 0x1 ;  /* 0x00000001ff0c7424 */ /* 0x001fe400078e00ff */
[----:B-1----:R-:W-:-:S07]  /*1540*/  IMAD.MOV.U32 R13, RZ, RZ, RZ ;  /* 0x000000ffff0d7224 */ /* 0x002fce00078e00ff */
[----:B------:R-:W-:-:S07]  /*1550*/  LEPC R20, `(.L_x_16) ;  /* 0x000000001014794e */ /* 0x000fce0000000000 */
[----:B--2--5:R-:W-:Y:S05]  /*1560*/  CALL.ABS.NOINC R14 ;  /* 0x000000000e007343 */ /* 0x024fea0003c00000 */
.L_x_16:
[----:B------:R-:W-:-:S13]  /*1570*/  ISETP.NE.AND P0, PT, R172, 0x3, PT ;  /* 0x00000003ac00780c */ /* 0x000fda0003f05270 */
[----:B------:R-:W-:Y:S05]  /*1580*/  @!P0 BRA `(.L_x_17) ;  /* 0x0000000000048947 */ /* 0x000fea0003800000 */
[----:B------:R-:W-:Y:S01]  /*1590*/  BPT.TRAP 0x1 ;  /* 0x000000040000795c */ /* 0x000fe20000300000 */
.L_x_17:
[----:B------:R-:W-:Y:S02]  /*15a0*/  IMAD.U32 R3, RZ, RZ, UR38 ;  /* 0x00000026ff037e24 */ /* 0x000fe4000f8e00ff */
[----:B-1----:R-:W-:-:S03]  /*15b0*/  IMAD.U32 R0, RZ, RZ, UR39 ;  /* 0x00000027ff007e24 */ /* 0x002fc6000f8e00ff */
[----:B------:R-:W-:Y:S02]  /*15c0*/  LEA R3, R3, UR41, 0x3 ;  /* 0x0000002903037c11 */ /* 0x000fe4000f8e18ff */
[----:B------:R-:W-:-:S04]  /*15d0*/  SHF.L.U32 R0, R0, 0x1f, RZ ;  /* 0x0000001f00007819 */ /* 0x000fc800000006ff */
[----:B------:R1:W2:Y:S01]  /*15e0*/  SYNCS.PHASECHK.TRANS64.TRYWAIT P1, [R3+URZ], R0 ;  /* 0x00000000030075a7 */ /* 0x0002a2000802017f */
[----:B------:R-:W-:Y:S05]  /*15f0*/  @!P0 BRA `(.L_x_18) ;  /* 0x0000000000048947 */ /* 0x000fea0003800000 */
[----:B------:R-:W-:Y:S01]  /*1600*/  BPT.TRAP 0x1 ;  /* 0x000000040000795c */ /* 0x000fe20000300000 */
.L_x_18:
[----:B------:R-:W-:-:S05]  /*1610*/  IMAD.U32 R4, RZ, RZ, UR43 ;  /* 0x0000002bff047e24 */ /* 0x000fca000f8e00ff */
[----:B------:R-:W-:Y:S01]  /*1620*/  ISETP.GE.AND P2, PT, R4, 0x1, PT ;  /* 0x000000010400780c */ /* 0x000fe20003f46270 */
[----:B--2---:R-:W-:-:S12]  /*1630*/  @P1 BRA `(.L_x_19) ;  /* 0x0000000000081947 */ /* 0x004fd80003800000 */
[----:B------:R-:W2:Y:S02]  /*1640*/  SYNCS.PHASECHK.TRANS64.TRYWAIT P1, [R3+URZ], R0 ;  /* 0x00000000030075a7 */ /* 0x000ea4000802017f */
[----:B--2---:R-:W-:Y:S05]  /*1650*/  @!P1 BRA `(.L_x_20) ;  /* 0x000000a000589947 */ /* 0x004fea0003800000 */
.L_x_19:
[----:B------:R-:W-:Y:S05]  /*1660*/  WARPSYNC.ALL ;  /* 0x0000000000007948 */ /* 0x000fea0003800000 */
[----:B------:R-:W-:Y:S01]  /*1670*/  UIADD3 UR4, UR41, 0x100, URZ ;  /* 0x0000010029047890 */ /* 0x000fe2000fffe03f */
[----:B------:R-:W-:Y:S01]  /*1680*/  WARPGROUP.ARRIVE ;  /* 0x00000000000079c5 */ /* 0x000fe20000000000 */
[----:B------:R-:W-:Y:S02]  /*1690*/  UIADD3 UR5, UR41, 0xc100, URZ ;  /* 0x0000c10029057890 */ /* 0x000fe4000fffe03f */
[----:B------:R-:W-:Y:S02]  /*16a0*/  USHF.R.U32.HI UR4, URZ, 0x4, UR4 ;  /* 0x000000043f047899 */ /* 0x000fe40008011604 */
[----:B------:R-:W-:-:S02]  /*16b0*/  USHF.R.U32.HI UR5, URZ, 0x4, UR5 ;  /* 0x000000043f057899 */ /* 0x000fc40008011605 */
[----:B------:R-:W-:Y:S02]  /*16c0*/  ULOP3.LUT UR4, UR4, 0x3fff, URZ, 0xc0, !UPT ;  /* 0x00003fff04047892 */ /* 0x000fe4000f8ec03f */
[----:B------:R-:W-:Y:S02]  /*16d0*/  ULOP3.LUT UR5, UR5, 0x3fff, URZ, 0xc0, !UPT ;  /* 0x00003fff05057892 */ /* 0x000fe4000f8ec03f */
[----:B------:R-:W-:Y:S02]  /*16e0*/  ULOP3.LUT UR4, UR4, 0x10000, URZ, 0xfc, !UPT ;  /* 0x0001000004047892 */ /* 0x000fe4000f8efc3f */
[----:B------:R-:W-:Y:S02]  /*16f0*/  ULOP3.LUT UR5, UR5, 0x10000, URZ, 0xfc, !UPT ;  /* 0x0001000005057892 */ /* 0x000fe4000f8efc3f */
[----:B------:R-:W-:Y:S02]  /*1700*/  ULEA UR6, UR38, UR4, 0xa ;  /* 0x0000000426067291 */ /* 0x000fe4000f8e503f */
[----:B------:R-:W-:Y:S01]  /*1710*/  ULEA UR7, UR38, UR5, 0xc ;  /* 0x0000000526077291 */ /* 0x000fe2000f8e603f */
[----:B------:R-:W-:Y:S01]  /*1720*/  UMOV UR9, 0x40000040 ;  /* 0x4000004000097882 */ /* 0x000fe20000000000 */
[----:B------:R-:W-:-:S03]  /*1730*/  UMOV UR11, 0x40000040 ;  /* 0x40000040000b7882 */ /* 0x000fc60000000000 */
[----:B------:R-:W-:Y:S02]  /*1740*/  UMOV UR8, UR6 ;  /* 0x0000000600087c82 */ /* 0x000fe40008000000 */
[----:B------:R-:W-:Y:S02]  /*1750*/  UMOV UR10, UR7 ;  /* 0x00000007000a7c82 */ /* 0x000fe40008000000 */
[----:B------:R-:W-:Y:S01]  /*1760*/  HGMMA.64x256x16.F32.BF16 R24, gdesc[UR8], RZ, !UPT, gsb0 ;  /* 0x03e00000081879f0 */ /* 0x000fe2000c0018ff */
[----:B------:R-:W-:Y:S02]  /*1770*/  UIADD3 UR8, UR6, 0x2, URZ ;  /* 0x0000000206087890 */ /* 0x000fe4000fffe03f */
[----:B------:R-:W-:Y:S01]  /*1780*/  UIADD3 UR10, UR7, 0x2, URZ ;  /* 0x00000002070a7890 */ /* 0x000fe2000fffe03f */
[----:B------:R-:W-:Y:S01]  /*1790*/  UMOV UR9, 0x40000040 ;  /* 0x4000004000097882 */ /* 0x000fe20000000000 */
[----:B------:R-:W-:Y:S01]  /*17a0*/  UMOV UR11, 0x40000040 ;  /* 0x40000040000b7882 */ /* 0x000fe20000000000 */
[----:B------:R-:W-:-:S02]  /*17b0*/  WARPGROUP.DEPBAR.LE gsb0, 0x0 ;  /* 0x00008000000079c5 */ /* 0x000fc40000010000 */
[----:B------:R-:W-:-:S15]  /*17c0*/  WARPGROUP.ARRIVE ;  /* 0x00000000000079c5 */ /* 0x000fde0000000000 */
[----:B------:R-:W-:-:S05]  /*17d0*/  NOP ;  /* 0x0000000000007918 */ /* 0x000fca0000000000 */
[----:B------:R-:W-:Y:S01]  /*17e0*/  HGMMA.64x256x16.F32.BF16 R24, gdesc[UR8], R24, gsb0 ;  /* 0x03e00000081879f0 */ /* 0x000fe20008001818 */
[----:B------:R-:W-:Y:S02]  /*17f0*/  UIADD3 UR8, UR6, 0x4, URZ ;  /* 0x0000000406087890 */ /* 0x000fe4000fffe03f */
[----:B------:R-:W-:Y:S01]  /*1800*/  UIADD3 UR10, UR7, 0x4, URZ ;  /* 0x00000004070a7890 */ /* 0x000fe2000fffe03f */
[----:B------:R-:W-:Y:S01]  /*1810*/  UMOV UR9, 0x40000040 ;  /* 0x4000004000097882 */ /* 0x000fe20000000000 */
[----:B------:R-:W-:Y:S01]  /*1820*/  UMOV UR11, 0x40000040 ;  /* 0x40000040000b7882 */ /* 0x000fe20000000000 */
[----:B------:R-:W-:Y:S02]  /*1830*/  WARPGROUP.DEPBAR.LE gsb0, 0x0 ;  /* 0x00008000000079c5 */ /* 0x000fe40000010000 */
        /* <DEDUP_REMOVED lines=42> */
[----:B------:R-:W-:Y:S03]  /*1ae0*/  HGMMA.64x256x16.F32.BF16 R24, gdesc[UR8], R24, gsb0 ;  /* 0x03e00000081879f0 */ /* 0x000fe60008001818 */
[----:B------:R-:W-:Y:S02]  /*1af0*/  WARPGROUP.DEPBAR.LE gsb0, 0x0 ;  /* 0x00008000000079c5 */ /* 0x000fe40000010000 */
[----:B------:R-:W-:Y:S05]  /*1b00*/  @!P2 BRA `(.L_x_21) ;  /* 0x00000004009ca947 */ /* 0x000fea0003800000 */
[----:B------:R-:W-:Y:S01]  /*1b10*/  UIADD3 UR6, UR38, 0x1, URZ ;  /* 0x0000000126067890 */ /* 0x000fe2000fffe03f */
[----:B-12---:R-:W-:-:S03]  /*1b20*/  IMAD.U32 R0, RZ, RZ, UR43 ;  /* 0x0000002bff007e24 */ /* 0x006fc6000f8e00ff */
[----:B------:R-:W-:-:S04]  /*1b30*/  UISETP.NE.AND UP0, UPT, UR6, 0x3, UPT ;  /* 0x000000030600788c */ /* 0x000fc8000bf05270 */
[----:B------:R-:W-:Y:S02]  /*1b40*/  USEL UR7, URZ, 0x1, UP0 ;  /* 0x000000013f077887 */ /* 0x000fe40008000000 */
[----:B------:R-:W-:Y:S02]  /*1b50*/  USEL UR6, UR6, URZ, UP0 ;  /* 0x0000003f06067287 */ /* 0x000fe40008000000 */
[----:B------:R-:W-:-:S06]  /*1b60*/  ULOP3.LUT UR7, UR39, UR7, URZ, 0x3c, !UPT ;  /* 0x0000000727077292 */ /* 0x000fcc000f8e3c3f */
[----:B------:R-:W-:Y:S01]  /*1b70*/  IMAD.U32 R5, RZ, RZ, UR7 ;  /* 0x00000007ff057e24 */ /* 0x000fe2000f8e00ff */
[----:B------:R-:W-:-:S06]  /*1b80*/  UMOV UR7, UR38 ;  /* 0x0000002600077c82 */ /* 0x000fcc0008000000 */
.L_x_28:
[----:B-12---:R-:W-:Y:S05]  /*1b90*/  @!P0 BRA `(.L_x_22) ;  /* 0x0000000000048947 */ /* 0x006fea0003800000 */
[----:B------:R-:W-:Y:S01]  /*1ba0*/  BPT.TRAP 0x1 ;  /* 0x000000040000795c */ /* 0x000fe20000300000 */
.L_x_22:
[----:B------:R-:W-:Y:S01]  /*1bb0*/  ULEA UR8, UR6, UR41, 0x3 ;  /* 0x0000002906087291 */ /* 0x000fe2000f8e183f */
[----:B------:R-:W-:-:S08]  /*1bc0*/  SHF.L.U32 R3, R5, 0x1f, RZ ;  /* 0x0000001f05037819 */ /* 0x000fd000000006ff */
[----:B------:R1:W2:Y:S01]  /*1bd0*/  SYNCS.PHASECHK.TRANS64.TRYWAIT P1, [UR8], R3 ;  /* 0x00000003ff0075a7 */ /* 0x0002a20008020148 */
[----:B------:R-:W-:Y:S05]  /*1be0*/  @!P0 BRA `(.L_x_23) ;  /* 0x0000000000048947 */ /* 0x000fea0003800000 */
[----:B------:R-:W-:Y:S01]  /*1bf0*/  BPT.TRAP 0x1 ;  /* 0x000000040000795c */ /* 0x000fe20000300000 */
.L_x_23:
[----:B--2---:R-:W-:Y:S05]  /*1c00*/  @P1 BRA `(.L_x_24) ;  /* 0x0000000000081947 */ /* 0x004fea0003800000 */
[----:B------:R-:W2:Y:S02]  /*1c10*/  SYNCS.PHASECHK.TRANS64.TRYWAIT P1, [UR8], R3 ;  /* 0x00000003ff0075a7 */ /* 0x000ea40008020148 */
[----:B--2---:R-:W-:Y:S05]  /*1c20*/  @!P1 BRA `(.L_x_25) ;  /* 0x0000009800f89947 */ /* 0x004fea0003800000 */
.L_x_24:
[----:B------:R-:W-:Y:S01]  /*1c30*/  ULEA UR12, UR6, UR4, 0xa ;  /* 0x00000004060c7291 */ /* 0x000fe2000f8e503f */
[----:B------:R-:W-:Y:S01]  /*1c40*/  WARPGROUP.ARRIVE ;  /* 0x00000000000079c5 */ /* 0x000fe20000000000 */
[----:B------:R-:W-:Y:S01]  /*1c50*/  ULEA UR13, UR6, UR5, 0xc ;  /* 0x00000005060d7291 */ /* 0x000fe2000f8e603f */
[----:B------:R-:W-:Y:S01]  /*1c60*/  UMOV UR9, 0x40000040 ;  /* 0x4000004000097882 */ /* 0x000fe20000000000 */
[----:B------:R-:W-:-:S03]  /*1c70*/  UMOV UR11, 0x40000040 ;  /* 0x40000040000b7882 */ /* 0x000fc60000000000 */
[----:B------:R-:W-:Y:S02]  /*1c80*/  UMOV UR8, UR12 ;  /* 0x0000000c00087c82 */ /* 0x000fe40008000000 */
[----:B------:R-:W-:Y:S02]  /*1c90*/  UMOV UR10, UR13 ;  /* 0x0000000d000a7c82 */ /* 0x000fe40008000000 */
[----:B------:R-:W-:Y:S01]  /*1ca0*/  HGMMA.64x256x16.F32.BF16 R24, gdesc[UR8], R24, gsb0 ;  /* 0x03e00000081879f0 */ /* 0x000fe20008001818 */
        /* <DEDUP_REMOVED lines=58> */
[----:B------:R-:W-:Y:S01]  /*2050*/  BPT.TRAP 0x1 ;  /* 0x000000040000795c */ /* 0x000fe20000300000 */
.L_x_26:
[----:B------:R-:W-:Y:S01]  /*2060*/  ULEA UR8, UR7, UR41, 0x3 ;  /* 0x0000002907087291 */ /* 0x000fe2000f8e183f */
[----:B------:R-:W-:-:S03]  /*2070*/  ISETP.GT.U32.AND P1, PT, R16, 0x1, PT ;  /* 0x000000011000780c */ /* 0x000fc60003f24070 */
[----:B------:R-:W-:-:S04]  /*2080*/  UIADD3 UR8, UR8, 0x18, URZ ;  /* 0x0000001808087890 */ /* 0x000fc8000fffe03f */
[----:B------:R-:W-:-:S09]  /*2090*/  UPRMT UR8, URZ, 0x654, UR8 ;  /* 0x000006543f087896 */ /* 0x000fd20008000008 */
[----:B------:R-:W-:Y:S01]  /*20a0*/  SYNCS.ARRIVE.TRANS64.RED.A1T0 RZ, [UR8], RZ ;  /* 0x000000ffffff79a7 */ /* 0x000fe20008100408 */
[----:B------:R-:W-:Y:S05]  /*20b0*/  @P1 BRA `(.L_x_27) ;  /* 0x0000000000041947 */ /* 0x000fea0003800000 */
[----:B------:R-:W-:Y:S01]  /*20c0*/  BPT.TRAP 0x1 ;  /* 0x000000040000795c */ /* 0x000fe20000300000 */
.L_x_27:
[----:B------:R-:W-:Y:S01]  /*20d0*/  UIADD3 UR6, UR6, 0x1, URZ ;  /* 0x0000000106067890 */ /* 0x000fe2000fffe03f */
[C---:B------:R-:W-:Y:S01]  /*20e0*/  ISETP.GT.AND P1, PT, R0.reuse, 0x1, PT ;  /* 0x000000010000780c */ /* 0x040fe20003f24270 */
[----:B------:R-:W-:Y:S01]  /*20f0*/  UIADD3 UR7, UR7, 0x1, URZ ;  /* 0x0000000107077890 */ /* 0x000fe2000fffe03f */
[----:B------:R-:W-:Y:S01]  /*2100*/  VIADD R0, R0, 0xffffffff ;  /* 0xffffffff00007836 */ /* 0x000fe20000000000 */
[----:B------:R-:W-:Y:S02]  /*2110*/  UISETP.NE.AND UP0, UPT, UR6, 0x3, UPT ;  /* 0x000000030600788c */ /* 0x000fe4000bf05270 */
[----:B------:R-:W-:Y:S02]  /*2120*/  UISETP.NE.AND UP1, UPT, UR7, 0x3, UPT ;  /* 0x000000030700788c */ /* 0x000fe4000bf25270 */
[----:B------:R-:W-:Y:S02]  /*2130*/  USEL UR8, URZ, 0x1, UP0 ;  /* 0x000000013f087887 */ /* 0x000fe40008000000 */
[----:B------:R-:W-:-:S02]  /*2140*/  USEL UR6, UR6, URZ, UP0 ;  /* 0x0000003f06067287 */ /* 0x000fc40008000000 */
[----:B------:R-:W-:Y:S02]  /*2150*/  USEL UR7, UR7, URZ, UP1 ;  /* 0x0000003f07077287 */ /* 0x000fe40008800000 */
[----:B------:R-:W-:Y:S01]  /*2160*/  LOP3.LUT R5, R5, UR8, RZ, 0x3c, !PT ;  /* 0x0000000805057c12 */ /* 0x000fe2000f8e3cff */
[----:B------:R-:W-:Y:S09]  /*2170*/  @P1 BRA `(.L_x_28) ;  /* 0xfffffff800841947 */ /* 0x000ff2000383ffff */
.L_x_21:
[----:B-12---:R-:W1:Y:S01]  /*2180*/  LDC R0, c[0x0][0x28c] ;  /* 0x0000a300ff007b82 */ /* 0x006e620000000800 */
[----:B------:R2:W-:Y:S01]  /*2190*/  SYNCS.ARRIVE.TRANS64.A1T0 RZ, [R158+UR45], RZ ;  /* 0x000000ff9eff79a7 */ /* 0x0005e2000810002d */
[----:B-1----:R-:W-:-:S13]  /*21a0*/  ISETP.GE.AND P1, PT, R0, 0x1, PT ;  /* 0x000000010000780c */ /* 0x002fda0003f26270 */
[----:B--2---:R-:W-:Y:S05]  /*21b0*/  @!P1 BRA `(.L_x_29) ;  /* 0x0000000000349947 */ /* 0x004fea0003800000 */
[----:B------:R-:W-:Y:S05]  /*21c0*/  @!P0 BRA `(.L_x_30) ;  /* 0x0000000000048947 */ /* 0x000fea0003800000 */
[----:B------:R-:W-:Y:S01]  /*21d0*/  BPT.TRAP 0x1 ;  /* 0x000000040000795c */ /* 0x000fe20000300000 */
.L_x_30:
[----:B------:R-:W-:Y:S01]  /*21e0*/  UIADD3 UR6, UR43, UR38, URZ ;  /* 0x000000262b067290 */ /* 0x000fe2000fffe03f */
[----:B------:R-:W-:-:S03]  /*21f0*/  ISETP.GT.U32.AND P0, PT, R16, 0x1, PT ;  /* 0x000000011000780c */ /* 0x000fc60003f04070 */
[----:B------:R-:W-:-:S04]  /*2200*/  UIMAD.WIDE.U32 UR4, UR6, -0x55555555, URZ ;  /* 0xaaaaaaab060478a5 */ /* 0x000fc8000f8e003f */
[----:B------:R-:W-:-:S04]  /*2210*/  USHF.R.U32.HI UR4, URZ, 0x1, UR5 ;  /* 0x000000013f047899 */ /* 0x000fc80008011605 */
[----:B------:R-:W-:-:S04]  /*2220*/  UIMAD UR6, UR4, -0x3, UR6 ;  /* 0xfffffffd040678a4 */ /* 0x000fc8000f8e0206 */
[----:B------:R-:W-:-:S04]  /*2230*/  ULEA UR6, UR6, UR41, 0x3 ;  /* 0x0000002906067291 */ /* 0x000fc8000f8e183f */
[----:B------:R-:W-:-:S04]  /*2240*/  UIADD3 UR6, UR6, 0x18, URZ ;  /* 0x0000001806067890 */ /* 0x000fc8000fffe03f */
[----:B------:R-:W-:-:S09]  /*2250*/  UPRMT UR6, URZ, 0x654, UR6 ;  /* 0x000006543f067896 */ /* 0x000fd20008000006 */
[----:B------:R-:W-:Y:S01]  /*2260*/  SYNCS.ARRIVE.TRANS64.RED.A1T0 RZ, [UR6], RZ ;  /* 0x000000ffffff79a7 */ /* 0x000fe20008100406 */
[----:B------:R-:W-:Y:S05]  /*2270*/  @P0 BRA `(.L_x_29) ;  /* 0x0000000000040947 */ /* 0x000fea0003800000 */
[----:B------:R-:W-:Y:S01]  /*2280*/  BPT.TRAP 0x1 ;  /* 0x000000040000795c */ /* 0x000fe20000300000 */
.L_x_29:
[----:B------:R-:W-:Y:S01]  /*2290*/  SHF.L.U32 R0, R173, 0x1f, RZ ;  /* 0x0000001fad007819 */ /* 0x000fe200000006ff */
[----:B------:R-:W-:Y:S01]  /*22a0*/  UIADD3 UR38, UR44, UR38, URZ ;  /* 0x000000262c267290 */ /* 0x000fe2000fffe03f */
[----:B------:R-:W1:Y:S01]  /*22b0*/  LDC R15, c[0x0][0x288] ;  /* 0x0000a200ff0f7b82 */ /* 0x000e620000000800 */
[----:B------:R-:W-:Y:S01]  /*22c0*/  UISETP.GE.U32.AND UP1, UPT, UR44, 0x3, UPT ;  /* 0x000000032c00788c */ /* 0x000fe2000bf26070 */
[----:B------:R-:W-:Y:S01]  /*22d0*/  IMAD.SHL.U32 R8, R156, 0x2, RZ ;  /* 0x000000029c087824 */ /* 0x000fe200078e00ff */
[----:B------:R-:W-:Y:S02]  /*22e0*/  UISETP.GT.U32.AND UP0, UPT, UR38, 0x2, UPT ;  /* 0x000000022600788c */ /* 0x000fe4000bf04070 */
[----:B------:R-:W-:Y:S02]  /*22f0*/  UIMAD.WIDE.U32 UR4, UR38, -0x55555555, URZ ;  /* 0xaaaaaaab260478a5 */ /* 0x000fe4000f8e003f */
[----:B------:R-:W-:Y:S01]  /*2300*/  UISETP.LT.U32.AND UP0, UPT, UR44, 0x3, UP0 ;  /* 0x000000032c00788c */ /* 0x000fe20008701070 */
[----:B------:R-:W2:Y:S01]  /*2310*/  SYNCS.PHASECHK.TRANS64.TRYWAIT P0, [R157+UR42+0x10], R0 ;  /* 0x000010009d0075a7 */ /* 0x000ea2000800016a */
[----:B------:R-:W-:Y:S01]  /*2320*/  USHF.R.U32.HI UR4, URZ, 0x1, UR5 ;  /* 0x000000013f047899 */ /* 0x000fe20008011605 */
[----:B------:R-:W-:Y:S01]  /*2330*/  SHF.R.S32.HI R9, RZ, 0x1f, R8 ;  /* 0x0000001fff097819 */ /* 0x000fe20000011408 */
[----:B------:R-:W-:-:S02]  /*2340*/  USEL UR6, URZ, 0x1, !UP0 ;  /* 0x000000013f067887 */ /* 0x000fc4000c000000 */
[----:B------:R-:W-:Y:S02]  /*2350*/  UIMAD UR38, UR4, -0x3, UR38 ;  /* 0xfffffffd042678a4 */ /* 0x000fe4000f8e0226 */
[----:B------:R-:W-:-:S04]  /*2360*/  ULOP3.LUT UR39, UR39, UR6, URZ, 0x3c, !UPT ;  /* 0x0000000627277292 */ /* 0x000fc8000f8e3c3f */
[----:B------:R-:W-:Y:S01]  /*2370*/  @UP1 ULOP3.LUT UR39, UR39, 0x1, UR4, 0x78, !UPT ;  /* 0x0000000127271892 */ /* 0x000fe2000f8e7804 */
[----:B-12---:R-:W-:Y:S11]  /*2380*/  @!P0 BRA `(.L_x_31) ;  /* 0x0000009400388947 */ /* 0x006ff60003800000 */
.L_x_312:
[----:B------:R-:W-:Y:S01]  /*2390*/  IMAD.SHL.U32 R14, R19, 0x40, RZ ;  /* 0x00000040130e7824 */ /* 0x000fe200078e00ff */
[----:B------:R-:W-:Y:S01]  /*23a0*/  ULDC UR6, c[0x0][0x284] ;  /* 0x0000a10000067ab9 */ /* 0x000fe20000000800 */
[----:B0-----:R-:W-:Y:S01]  /*23b0*/  IMAD.SHL.U32 R12, R22, 0x100, RZ ;  /* 0x00000100160c7824 */ /* 0x001fe200078e00ff */
[----:B------:R-:W-:Y:S01]  /*23c0*/  SHF.R.S32.HI R165, RZ, 0x1f, R2 ;  /* 0x0000001fffa57819 */ /* 0x000fe20000011402 */
[----:B------:R-:W-:Y:S01]  /*23d0*/  ULDC.64 UR4, c[0x0][0x5d0] ;  /* 0x0001740000047ab9 */ /* 0x000fe20000000a00 */
[----:B------:R-:W-:Y:S01]  /*23e0*/  ISETP.GE.AND P0, PT, R14, UR6, PT ;  /* 0x000000060e007c0c */ /* 0x000fe2000bf06270 */
[----:B------:R-:W-:Y:S01]  /*23f0*/  IMAD.WIDE.U32 R4, R2, UR4, R8 ;  /* 0x0000000402047c25 */ /* 0x000fe2000f8e0008 */
[----:B------:R-:W-:Y:S02]  /*2400*/  SHF.R.S32.HI R13, RZ, 0x1f, R12 ;  /* 0x0000001fff0d7819 */ /* 0x000fe4000001140c */
[C---:B------:R-:W-:Y:S01]  /*2410*/  ISETP.GE.OR P0, PT, R12.reuse, R15, P0 ;  /* 0x0000000f0c00720c */ /* 0x040fe20000706670 */
[----:B------:R-:W-:Y:S01]  /*2420*/  IMAD R3, R165, UR4, RZ ;  /* 0x00000004a5037c24 */ /* 0x000fe2000f8e02ff */
[----:B------:R-:W-:-:S03]  /*2430*/  IADD3 R6, P1, R12, R4, RZ ;  /* 0x000000040c067210 */ /* 0x000fc60007f3e0ff */
[----:B------:R-:W-:-:S05]  /*2440*/  IMAD R3, R2, UR5, R3 ;  /* 0x0000000502037c24 */ /* 0x000fca000f8e0203 */
[----:B------:R-:W-:-:S03]  /*2450*/  IADD3.X R7, R13, R5, R3, P1, !PT ;  /* 0x000000050d077210 */ /* 0x000fc60000ffe403 */
[----:B------:R-:W-:Y:S05]  /*2460*/  @P0 BRA `(.L_x_32) ;  /* 0x0000007c000c0947 */ /* 0x000fea0003800000 */
[----:B------:R-:W0:Y:S01]  /*2470*/  LDC.64 R10, c[0x0][0x5c8] ;  /* 0x00017200ff0a7b82 */ /* 0x000e220000000a00 */
[----:B-----5:R-:W-:Y:S01]  /*2480*/  FSETP.NEU.AND P0, PT, R152, RZ, PT ;  /* 0x000000ff9800720b */ /* 0x020fe20003f0d000 */
[----:B------:R-:W-:Y:S01]  /*2490*/  IMAD R3, R156, -0x2, R15 ;  /* 0xfffffffe9c037824 */ /* 0x000fe200078e020f */
[----:B------:R-:W-:Y:S01]  /*24a0*/  BSSY B0, `(.L_x_32) ;  /* 0x00007bf000007945 */ /* 0x000fe20003800000 */
[----:B------:R-:W-:-:S04]  /*24b0*/  IMAD.WIDE R162, R19, 0x40, R154 ;  /* 0x0000004013a27825 */ /* 0x000fc800078e029a */
[----:B-1----:R-:W-:Y:S02]  /*24c0*/  IMAD.IADD R0, R3, 0x1, -R12 ;  /* 0x0000000103007824 */ /* 0x002fe400078e0a0c */
[----:B------:R-:W-:-:S03]  /*24d0*/  IMAD.IADD R3, R161, 0x1, -R14 ;  /* 0x00000001a1037824 */ /* 0x000fc600078e0a0e */
[----:B------:R-:W-:-:S04]  /*24e0*/  ISETP.GT.AND P2, PT, R0, RZ, PT ;  /* 0x000000ff0000720c */ /* 0x000fc80003f44270 */
[----:B------:R-:W-:Y:S01]  /*24f0*/  ISETP.GT.AND P1, PT, R3, RZ, P2 ;  /* 0x000000ff0300720c */ /* 0x000fe20001724270 */
[-C--:B0-----:R-:W-:Y:S02]  /*2500*/  IMAD R4, R163, R10.reuse, RZ ;  /* 0x0000000aa3047224 */ /* 0x081fe400078e02ff */
[----:B------:R-:W-:-:S04]  /*2510*/  IMAD.WIDE.U32 R6, R162, R10, R6 ;  /* 0x0000000aa2067225 */ /* 0x000fc800078e0006 */
[----:B------:R-:W-:-:S04]  /*2520*/  IMAD R5, R162, R11, R4 ;  /* 0x0000000ba2057224 */ /* 0x000fc800078e0204 */
[----:B------:R-:W-:Y:S01]  /*2530*/  IMAD.IADD R179, R7, 0x1, R5 ;  /* 0x0000000107b37824 */ /* 0x000fe200078e0205 */
[----:B------:R-:W-:Y:S06]  /*2540*/  @!P0 BRA `(.L_x_33) ;  /* 0x0000005400a08947 */ /* 0x000fec0003800000 */
[----:B------:R-:W0:Y:S01]  /*2550*/  LDC.64 R20, c[0x0][0x5b8] ;  /* 0x00016e00ff147b82 */ /* 0x000e220000000a00 */
[----:B------:R-:W-:-:S07]  /*2560*/  ULDC.64 UR4, c[0x0][0x5c0] ;  /* 0x0001700000047ab9 */ /* 0x000fce0000000a00 */
[----:B------:R-:W1:Y:S08]  /*2570*/  LDC.64 R166, c[0x0][0x5b0] ;  /* 0x00016c00ffa67b82 */ /* 0x000e700000000a00 */
[----:B------:R-:W2:Y:S01]  /*2580*/  LDC.64 R14, c[0x0][0x5a8] ;  /* 0x00016a00ff0e7b82 */ /* 0x000ea20000000a00 */
[-C--:B0-----:R-:W-:Y:S02]  /*2590*/  IMAD R7, R165, R20.reuse, RZ ;  /* 0x00000014a5077224 */ /* 0x081fe400078e02ff */
[----:B------:R-:W-:-:S04]  /*25a0*/  IMAD.WIDE.U32 R4, R2, R20, R8 ;  /* 0x0000001402047225 */ /* 0x000fc800078e0008 */
[----:B------:R-:W-:Y:S01]  /*25b0*/  IMAD R175, R2, R21, R7 ;  /* 0x0000001502af7224 */ /* 0x000fe200078e0207 */
[----:B------:R-:W-:Y:S01]  /*25c0*/  IADD3 R164, P0, R12, R4, RZ ;  /* 0x000000040ca47210 */ /* 0x000fe20007f1e0ff */
[----:B-1----:R-:W-:-:S03]  /*25d0*/  IMAD R4, R163, R166, RZ ;  /* 0x000000a6a3047224 */ /* 0x002fc600078e02ff */
[----:B------:R-:W-:Y:S01]  /*25e0*/  IADD3.X R165, R13, R5, R175, P0, !PT ;  /* 0x000000050da57210 */ /* 0x000fe200007fe4af */
[C---:B------:R-:W-:Y:S02]  /*25f0*/  IMAD R177, R162.reuse, R167, R4 ;  /* 0x000000a7a2b17224 */ /* 0x040fe400078e0204 */
[----:B------:R-:W-:-:S04]  /*2600*/  IMAD.WIDE.U32 R4, R162, R166, R164 ;  /* 0x000000a6a2047225 */ /* 0x000fc800078e00a4 */
[----:B------:R-:W-:Y:S01]  /*2610*/  IMAD.IADD R5, R5, 0x1, R177 ;  /* 0x0000000105057824 */ /* 0x000fe200078e02b1 */
[----:B--2---:R-:W-:-:S04]  /*2620*/  LEA R168, P0, R4, R14, 0x1 ;  /* 0x0000000e04a87211 */ /* 0x004fc800078008ff */
[----:B------:R-:W-:-:S05]  /*2630*/  LEA.HI.X R169, R4, R15, R5, 0x1, P0 ;  /* 0x0000000f04a97211 */ /* 0x000fca00000f0c05 */
[----:B------:R0:W2:Y:S01]  /*2640*/  @P1 LDG.E.LTC128B.U16 R19, desc[UR36][R168.64] ;  /* 0x00000024a8131981 */ /* 0x0000a2000c1e1520 */
[----:B------:R-:W-:Y:S01]  /*2650*/  IMAD.WIDE.U32 R4, R162, R166, R12 ;  /* 0x000000a6a2047225 */ /* 0x000fe200078e000c */
[----:B------:R-:W-:Y:S02]  /*2660*/  BSSY B1, `(.L_x_34) ;  /* 0x0000014000017945 */ /* 0x000fe40003800000 */
[----:B------:R-:W-:-:S04]  /*2670*/  IADD3 R170, P0, R8, R4, RZ ;  /* 0x0000000408aa7210 */ /* 0x000fc80007f1e0ff */
[----:B------:R-:W-:Y:S01]  /*2680*/  IADD3.X R171, R9, R177, R5, P0, !PT ;  /* 0x000000b109ab7210 */ /* 0x000fe200007fe405 */
[----:B0-----:R-:W-:Y:S01]  /*2690*/  IMAD.SHL.U32 R168, R166, 0x8, RZ ;  /* 0x00000008a6a87824 */ /* 0x001fe200078e00ff */
[----:B------:R-:W-:Y:S02]  /*26a0*/  LEA R4, P0, R6, UR4, 0x1 ;  /* 0x0000000406047c11 */ /* 0x000fe4000f8008ff */
[----:B------:R-:W-:Y:S01]  /*26b0*/  SHF.L.U64.HI R169, R166, 0x3, R167 ;  /* 0x00000003a6a97819 */ /* 0x000fe200000102a7 */
[----:B------:R-:W-:Y:S01]  /*26c0*/  IMAD.WIDE.U32 R170, R2, R20, R170 ;  /* 0x0000001402aa7225 */ /* 0x000fe200078e00aa */
[----:B------:R-:W-:Y:S02]  /*26d0*/  LEA.HI.X R5, R6, UR5, R179, 0x1, P0 ;  /* 0x0000000506057c11 */ /* 0x000fe400080f0cb3 */
[----:B------:R-:W-:Y:S02]  /*26e0*/  ISETP.GT.AND P0, PT, R0, 0x1, PT ;  /* 0x000000010000780c */ /* 0x000fe40003f04270 */
[----:B------:R-:W-:-:S02]  /*26f0*/  LEA R6, P4, R170, R14, 0x1 ;  /* 0x0000000eaa067211 */ /* 0x000fc400078808ff */
[----:B------:R-:W-:Y:S01]  /*2700*/  ISETP.GT.AND P3, PT, R3, RZ, P0 ;  /* 0x000000ff0300720c */ /* 0x000fe20000764270 */
[----:B--2---:R-:W-:-:S04]  /*2710*/  IMAD.U32 R7, R19, 0x10000, RZ ;  /* 0x0001000013077824 */ /* 0x004fc800078e00ff */
[----:B------:R-:W-:-:S04]  /*2720*/  FMUL R7, R7, R152 ;  /* 0x0000009807077220 */ /* 0x000fc80000400000 */
[----:B------:R-:W-:-:S05]  /*2730*/  FFMA R7, R24, R153, R7 ;  /* 0x0000009918077223 */ /* 0x000fca0000000007 */
[----:B------:R-:W-:Y:S01]  /*2740*/  F2FP.BF16.F32.PACK_AB R21, RZ, R7 ;  /* 0x00000007ff15723e */ /* 0x000fe200000010ff */
[----:B------:R-:W-:-:S04]  /*2750*/  IMAD.IADD R7, R175, 0x1, R171 ;  /* 0x00000001af077824 */ /* 0x000fc800078e02ab */
[----:B------:R0:W-:Y:S01]  /*2760*/  @P1 STG.E.U16 desc[UR36][R4.64], R21 ;  /* 0x0000001504001986 */ /* 0x0001e2000c101524 */
[----:B------:R-:W-:Y:S01]  /*2770*/  LEA.HI.X R7, R170, R15, R7, 0x1, P4 ;  /* 0x0000000faa077211 */ /* 0x000fe200020f0c07 */
[----:B------:R-:W-:Y:S06]  /*2780*/  @!P3 BRA `(.L_x_35) ;  /* 0x000000000004b947 */ /* 0x000fec0003800000 */
[----:B------:R1:W5:Y:S02]  /*2790*/  LDG.E.LTC128B.U16 R19, desc[UR36][R6.64+0x2] ;  /* 0x0000022406137981 */ /* 0x000364000c1e1520 */
.L_x_35:
[----:B------:R-:W-:Y:S05]  /*27a0*/  BSYNC B1 ;  /* 0x0000000000017941 */ /* 0x000fea0003800000 */
.L_x_34:
[----:B0----5:R-:W-:Y:S01]  /*27b0*/  IMAD.U32 R21, R19, 0x10000, RZ ;  /* 0x0001000013157824 */ /* 0x021fe200078e00ff */
[----:B------:R-:W-:Y:S01]  /*27c0*/  ISETP.GT.AND P2, PT, R3, 0x8, P2 ;  /* 0x000000080300780c */ /* 0x000fe20001744270 */
[----:B------:R-:W-:-:S04]  /*27d0*/  IMAD.WIDE.U32 R168, R162, R166, R168 ;  /* 0x000000a6a2a87225 */ /* 0x000fc800078e00a8 */
[----:B------:R-:W-:Y:S01]  /*27e0*/  FMUL R22, R21, R152 ;  /* 0x0000009815167220 */ /* 0x000fe20000400000 */
[----:B------:R-:W-:Y:S01]  /*27f0*/  IMAD.IADD R177, R177, 0x1, R169 ;  /* 0x00000001b1b17824 */ /* 0x000fe200078e02a9 */
[----:B------:R-:W-:Y:S02]  /*2800*/  IADD3 R21, P1, R164, R168, RZ ;  /* 0x000000a8a4157210 */ /* 0x000fe40007f3e0ff */
[----:B------:R-:W-:-:S03]  /*2810*/  FFMA R22, R25, R153, R22 ;  /* 0x0000009919167223 */ /* 0x000fc60000000016 */
[----:B------:R-:W-:Y:S01]  /*2820*/  IMAD.X R164, R177, 0x1, R165, P1 ;  /* 0x00000001b1a47824 */ /* 0x000fe200008e06a5 */
[C---:B------:R-:W-:Y:S02]  /*2830*/  LEA R24, P1, R21.reuse, R14, 0x1 ;  /* 0x0000000e15187211 */ /* 0x040fe400078208ff */
[----:B------:R-:W-:Y:S02]  /*2840*/  F2FP.BF16.F32.PACK_AB R22, RZ, R22 ;  /* 0x00000016ff16723e */ /* 0x000fe400000010ff */
[----:B------:R-:W-:Y:S02]  /*2850*/  LEA.HI.X R25, R21, R15, R164, 0x1, P1 ;  /* 0x0000000f15197211 */ /* 0x000fe400008f0ca4 */
[----:B------:R-:W-:Y:S02]  /*2860*/  PRMT R21, R22, 0x7610, R21 ;  /* 0x0000761016157816 */ /* 0x000fe40000000015 */
[----:B------:R-:W-:-:S03]  /*2870*/  PRMT R22, R19, 0x7610, R22 ;  /* 0x0000761013167816 */ /* 0x000fc60000000016 */
[----:B------:R0:W-:Y:S04]  /*2880*/  @P3 STG.E.U16 desc[UR36][R4.64+0x2], R21 ;  /* 0x0000021504003986 */ /* 0x0001e8000c101524 */
[----:B------:R-:W2:Y:S01]  /*2890*/  @P2 LDG.E.LTC128B.U16 R22, desc[UR36][R24.64] ;  /* 0x0000002418162981 */ /* 0x000ea2000c1e1520 */
[----:B------:R-:W-:Y:S01]  /*28a0*/  IADD3 R8, P1, P3, R8, R168, R12 ;  /* 0x000000a808087210 */ /* 0x000fe20007b3e00c */
[----:B------:R-:W-:Y:S01]  /*28b0*/  BSSY B1, `(.L_x_36) ;  /* 0x0000011000017945 */ /* 0x000fe20003800000 */
[C---:B------:R-:W-:Y:S02]  /*28c0*/  SHF.L.U64.HI R11, R10.reuse, 0x4, R11 ;  /* 0x000000040a0b7819 */ /* 0x040fe4000001020b */
[----:B------:R-:W-:Y:S02]  /*28d0*/  IADD3.X R9, R9, R177, R13, P1, P3 ;  /* 0x000000b109097210 */ /* 0x000fe40000fe640d */
[----:B------:R-:W-:-:S02]  /*28e0*/  LEA R10, P1, R10, R4, 0x4 ;  /* 0x000000040a0a7211 */ /* 0x000fc400078220ff */
[----:B------:R-:W-:Y:S01]  /*28f0*/  ISETP.GT.AND P0, PT, R3, 0x8, P0 ;  /* 0x000000080300780c */ /* 0x000fe20000704270 */
[----:B0-----:R-:W-:-:S04]  /*2900*/  IMAD.WIDE.U32 R20, R2, R20, R8 ;  /* 0x0000001402147225 */ /* 0x001fc800078e0008 */
[----:B------:R-:W-:Y:S01]  /*2910*/  IMAD.X R11, R11, 0x1, R5, P1 ;  /* 0x000000010b0b7824 */ /* 0x000fe200008e0605 */
[----:B------:R-:W-:Y:S01]  /*2920*/  LEA R8, P3, R20, R14, 0x1 ;  /* 0x0000000e14087211 */ /* 0x000fe200078608ff */
[----:B------:R-:W-:-:S05]  /*2930*/  IMAD.IADD R2, R175, 0x1, R21 ;  /* 0x00000001af027824 */ /* 0x000fca00078e0215 */
[----:B------:R-:W-:Y:S01]  /*2940*/  LEA.HI.X R9, R20, R15, R2, 0x1, P3 ;  /* 0x0000000f14097211 */ /* 0x000fe200018f0c02 */
[----:B--2---:R-:W-:-:S04]  /*2950*/  IMAD.U32 R19, R22, 0x10000, RZ ;  /* 0x0001000016137824 */ /* 0x004fc800078e00ff */
[----:B------:R-:W-:-:S04]  /*2960*/  FMUL R19, R19, R152 ;  /* 0x0000009813137220 */ /* 0x000fc80000400000 */
[----:B------:R-:W-:-:S05]  /*2970*/  FFMA R19, R26, R153, R19 ;  /* 0x000000991a137223 */ /* 0x000fca0000000013 */
[----:B------:R-:W-:-:S05]  /*2980*/  F2FP.BF16.F32.PACK_AB R19, RZ, R19 ;  /* 0x00000013ff13723e */ /* 0x000fca00000010ff */
[----:B------:R0:W-:Y:S01]  /*2990*/  @P2 STG.E.U16 desc[UR36][R10.64], R19 ;  /* 0x000000130a002986 */ /* 0x0001e2000c101524 */
[----:B------:R-:W-:Y:S05]  /*29a0*/  @!P0 BRA `(.L_x_37) ;  /* 0x0000000000048947 */ /* 0x000fea0003800000 */
[----:B------:R2:W5:Y:S02]  /*29b0*/  LDG.E.LTC128B.U16 R22, desc[UR36][R8.64+0x2] ;  /* 0x0000022408167981 */ /* 0x000564000c1e1520 */
.L_x_37:
[----:B------:R-:W-:Y:S05]  /*29c0*/  BSYNC B1 ;  /* 0x0000000000017941 */ /* 0x000fea0003800000 */
.L_x_36:
[----:B-----5:R-:W-:Y:S01]  /*29d0*/  IMAD.U32 R13, R22, 0x10000, RZ ;  /* 0x00010000160d7824 */ /* 0x020fe200078e00ff */
[----:B------:R-:W-:Y:S01]  /*29e0*/  ISETP.GT.AND P1, PT, R0, 0x8, PT ;  /* 0x000000080000780c */ /* 0x000fe20003f24270 */
[----:B------:R-:W-:Y:S02]  /*29f0*/  BSSY B1, `(.L_x_38) ;  /* 0x0000008000017945 */ /* 0x000fe40003800000 */
[----:B------:R-:W-:Y:S01]  /*2a00*/  FMUL R2, R13, R152 ;  /* 0x000000980d027220 */ /* 0x000fe20000400000 */
[----:B------:R-:W-:-:S03]  /*2a10*/  ISETP.GT.AND P2, PT, R3, RZ, P1 ;  /* 0x000000ff0300720c */ /* 0x000fc60000f44270 */
[----:B------:R-:W-:-:S05]  /*2a20*/  FFMA R2, R27, R153, R2 ;  /* 0x000000991b027223 */ /* 0x000fca0000000002 */
[----:B------:R-:W-:-:S05]  /*2a30*/  F2FP.BF16.F32.PACK_AB R2, RZ, R2 ;  /* 0x00000002ff02723e */ /* 0x000fca00000010ff */
[----:B------:R3:W-:Y:S01]  /*2a40*/  @P0 STG.E.U16 desc[UR36][R10.64+0x2], R2 ;  /* 0x000002020a000986 */ /* 0x0007e2000c101524 */
[----:B------:R-:W-:Y:S05]  /*2a50*/  @!P2 BRA `(.L_x_39) ;  /* 0x000000000004a947 */ /* 0x000fea0003800000 */
[----:B------:R4:W5:Y:S02]  /*2a60*/  LDG.E.LTC128B.U16 R22, desc[UR36][R6.64+0x10] ;  /* 0x0000102406167981 */ /* 0x000964000c1e1520 */
.L_x_39:
[----:B------:R-:W-:Y:S05]  /*2a70*/  BSYNC B1 ;  /* 0x0000000000017941 */ /* 0x000fea0003800000 */
.L_x_38:
        /* <DEDUP_REMOVED lines=10> */
.L_x_41:
[----:B------:R-:W-:Y:S05]  /*2b20*/  BSYNC B1 ;  /* 0x0000000000017941 */ /* 0x000fea0003800000 */
.L_x_40:
[----:B0----5:R-:W-:Y:S01]  /*2b30*/  IMAD.U32 R13, R22, 0x10000, RZ ;  /* 0x00010000160d7824 */ /* 0x021fe200078e00ff */
[----:B------:R-:W-:Y:S01]  /*2b40*/  ISETP.GT.AND P1, PT, R3, 0x8, P1 ;  /* 0x000000080300780c */ /* 0x000fe20000f24270 */
[----:B------:R-:W-:Y:S02]  /*2b50*/  BSSY B1, `(.L_x_42) ;  /* 0x0000007000017945 */ /* 0x000fe40003800000 */
[----:B---3--:R-:W-:-:S04]  /*2b60*/  FMUL R2, R13, R152 ;  /* 0x000000980d027220 */ /* 0x008fc80000400000 */
[----:B------:R-:W-:-:S05]  /*2b70*/  FFMA R2, R29, R153, R2 ;  /* 0x000000991d027223 */ /* 0x000fca0000000002 */
[----:B------:R-:W-:-:S05]  /*2b80*/  F2FP.BF16.F32.PACK_AB R2, RZ, R2 ;  /* 0x00000002ff02723e */ /* 0x000fca00000010ff */
[----:B------:R0:W-:Y:S01]  /*2b90*/  @P3 STG.E.U16 desc[UR36][R4.64+0x12], R2 ;  /* 0x0000120204003986 */ /* 0x0001e2000c101524 */
[----:B------:R-:W-:Y:S05]  /*2ba0*/  @!P1 BRA `(.L_x_43) ;  /* 0x0000000000049947 */ /* 0x000fea0003800000 */
[----:B------:R3:W5:Y:S02]  /*2bb0*/  LDG.E.LTC128B.U16 R22, desc[UR36][R8.64+0x10] ;  /* 0x0000102408167981 */ /* 0x000764000c1e1520 */
.L_x_43:
[----:B------:R-:W-:Y:S05]  /*2bc0*/  BSYNC B1 ;  /* 0x0000000000017941 */ /* 0x000fea0003800000 */
.L_x_42:
[----:B-----5:R-:W-:Y:S01]  /*2bd0*/  IMAD.U32 R13, R22, 0x10000, RZ ;  /* 0x00010000160d7824 */ /* 0x020fe200078e00ff */
[----:B------:R-:W-:Y:S01]  /*2be0*/  ISETP.GT.AND P0, PT, R3, 0x8, P0 ;  /* 0x000000080300780c */ /* 0x000fe20000704270 */
[----:B------:R-:W-:Y:S02]  /*2bf0*/  BSSY B1, `(.L_x_44) ;  /* 0x0000007000017945 */ /* 0x000fe40003800000 */
[----:B------:R-:W-:-:S04]  /*2c00*/  FMUL R13, R13, R152 ;  /* 0x000000980d0d7220 */ /* 0x000fc80000400000 */
[----:B------:R-:W-:-:S05]  /*2c10*/  FFMA R13, R30, R153, R13 ;  /* 0x000000991e0d7223 */ /* 0x000fca000000000d */
[----:B------:R-:W-:-:S05]  /*2c20*/  F2FP.BF16.F32.PACK_AB R13, RZ, R13 ;  /* 0x0000000dff0d723e */ /* 0x000fca00000010ff */
[----:B------:R0:W-:Y:S01]  /*2c30*/  @P1 STG.E.U16 desc[UR36][R10.64+0x10], R13 ;  /* 0x0000100d0a001986 */ /* 0x0001e2000c101524 */
[----:B------:R-:W-:Y:S05]  /*2c40*/  @!P0 BRA `(.L_x_45) ;  /* 0x0000000000048947 */ /* 0x000fea0003800000 */
[----:B------:R0:W5:Y:S02]  /*2c50*/  LDG.E.LTC128B.U16 R22, desc[UR36][R8.64+0x12] ;  /* 0x0000122408167981 */ /* 0x000164000c1e1520 */
.L_x_45:
[----:B------:R-:W-:Y:S05]  /*2c60*/  BSYNC B1 ;  /* 0x0000000000017941 */ /* 0x000fea0003800000 */
.L_x_44:
[----:B0----5:R-:W-:Y:S01]  /*2c70*/  IMAD.U32 R13, R22, 0x10000, RZ ;  /* 0x00010000160d7824 */ /* 0x021fe200078e00ff */
        /* <DEDUP_REMOVED lines=9> */
.L_x_47:
[----:B------:R-:W-:Y:S05]  /*2d10*/  BSYNC B1 ;  /* 0x0000000000017941 */ /* 0x000fea0003800000 */
.L_x_46:
        /* <DEDUP_REMOVED lines=10> */
.L_x_49:
[----:B------:R-:W-:Y:S05]  /*2dc0*/  BSYNC B1 ;  /* 0x0000000000017941 */ /* 0x000fea0003800000 */
.L_x_48:
[----:B0----5:R-:W-:Y:S01]  /*2dd0*/  IMAD.U32 R13, R22, 0x10000, RZ ;  /* 0x00010000160d7824 */ /* 0x021fe200078e00ff */
        /* <DEDUP_REMOVED lines=8> */
.L_x_51:
[----:B------:R-:W-:Y:S05]  /*2e60*/  BSYNC B1 ;  /* 0x0000000000017941 */ /* 0x000fea0003800000 */
.L_x_50:
        /* <DEDUP_REMOVED lines=9> */
.L_x_53:
[----:B------:R-:W-:Y:S05]  /*2f00*/  BSYNC B1 ;  /* 0x0000000000017941 */ /* 0x000fea0003800000 */
.L_x_52:
        /* <DEDUP_REMOVED lines=10> */
.L_x_55:
[----:B------:R-:W-:Y:S05]  /*2fb0*/  BSYNC B1 ;  /* 0x0000000000017941 */ /* 0x000fea0003800000 */
.L_x_54:
        /* <DEDUP_REMOVED lines=10> */
.L_x_57:
[----:B------:R-:W-:Y:S05]  /*3060*/  BSYNC B1 ;  /* 0x0000000000017941 */ /* 0x000fea0003800000 */
.L_x_56:
        /* <DEDUP_REMOVED lines=9> */
.L_x_59:
[----:B------:R-:W-:Y:S05]  /*3100*/  BSYNC B1 ;  /* 0x0000000000017941 */ /* 0x000fea0003800000 */
.L_x_58:
        /* <DEDUP_REMOVED lines=9> */
.L_x_61:
[----:B------:R-:W-:Y:S05]  /*31a0*/  BSYNC B1 ;  /* 0x0000000000017941 */ /* 0x000fea0003800000 */
.L_x_60:
        /* <DEDUP_REMOVED lines=10> */
.L_x_63:
[----:B------:R-:W-:Y:S05]  /*3250*/  BSYNC B1 ;  /* 0x0000000000017941 */ /* 0x000fea0003800000 */
.L_x_62:
        /* <DEDUP_REMOVED lines=10> */
.L_x_65:
[----:B------:R-:W-:Y:S05]  /*3300*/  BSYNC B1 ;  /* 0x0000000000017941 */ /* 0x000fea0003800000 */
.L_x_64:
        /* <DEDUP_REMOVED lines=9> */
.L_x_67:
[----:B------:R-:W-:Y:S05]  /*33a0*/  BSYNC B1 ;  /* 0x0000000000017941 */ /* 0x000fea0003800000 */
.L_x_66:
        /* <DEDUP_REMOVED lines=9> */
.L_x_69:
[----:B------:R-:W-:Y:S05]  /*3440*/  BSYNC B1 ;  /* 0x0000000000017941 */ /* 0x000fea0003800000 */
.L_x_68:
        /* <DEDUP_REMOVED lines=10> */
.L_x_71:
[----:B------:R-:W-:Y:S05]  /*34f0*/  BSYNC B1 ;  /* 0x0000000000017941 */ /* 0x000fea0003800000 */
.L_x_70:
        /* <DEDUP_REMOVED lines=10> */
.L_x_73:
[----:B------:R-:W-:Y:S05]  /*35a0*/  BSYNC B1 ;  /* 0x0000000000017941 */ /* 0x000fea0003800000 */
.L_x_72:
        /* <DEDUP_REMOVED lines=9> */
.L_x_75:
[----:B------:R-:W-:Y:S05]  /*3640*/  BSYNC B1 ;  /* 0x0000000000017941 */ /* 0x000fea0003800000 */
.L_x_74:
        /* <DEDUP_REMOVED lines=9> */
.L_x_77:
[----:B------:R-:W-:Y:S05]  /*36e0*/  BSYNC B1 ;  /* 0x0000000000017941 */ /* 0x000fea0003800000 */
.L_x_76:
        /* <DEDUP_REMOVED lines=10> */
.L_x_79:
[----:B------:R-:W-:Y:S05]  /*3790*/  BSYNC B1 ;  /* 0x0000000000017941 */ /* 0x000fea0003800000 */
.L_x_78:
        /* <DEDUP_REMOVED lines=10> */
.L_x_81:
[----:B------:R-:W-:Y:S05]  /*3840*/  BSYNC B1 ;  /* 0x0000000000017941 */ /* 0x000fea0003800000 */
.L_x_80:
        /* <DEDUP_REMOVED lines=9> */
.L_x_83:
[----:B------:R-:W-:Y:S05]  /*38e0*/  BSYNC B1 ;  /* 0x0000000000017941 */ /* 0x000fea0003800000 */
.L_x_82:
        /* <DEDUP_REMOVED lines=9> */
.L_x_85:
[----:B------:R-:W-:Y:S05]  /*3980*/  BSYNC B1 ;  /* 0x0000000000017941 */ /* 0x000fea0003800000 */
.L_x_84:
        /* <DEDUP_REMOVED lines=10> */
.L_x_87:
[----:B------:R-:W-:Y:S05]  /*3a30*/  BSYNC B1 ;  /* 0x0000000000017941 */ /* 0x000fea0003800000 */
.L_x_86:
        /* <DEDUP_REMOVED lines=10> */
.L_x_89:
[----:B------:R-:W-:Y:S05]  /*3ae0*/  BSYNC B1 ;  /* 0x0000000000017941 */ /* 0x000fea0003800000 */
.L_x_88:
        /* <DEDUP_REMOVED lines=9> */
.L_x_91:
[----:B------:R-:W-:Y:S05]  /*3b80*/  BSYNC B1 ;  /* 0x0000000000017941 */ /* 0x000fea0003800000 */
.L_x_90:
        /* <DEDUP_REMOVED lines=9> */
.L_x_93:
[----:B------:R-:W-:Y:S05]  /*3c20*/  BSYNC B1 ;  /* 0x0000000000017941 */ /* 0x000fea0003800000 */
.L_x_92:
        /* <DEDUP_REMOVED lines=10> */
.L_x_95:
[----:B------:R-:W-:Y:S05]  /*3cd0*/  BSYNC B1 ;  /* 0x0000000000017941 */ /* 0x000fea0003800000 */
.L_x_94:
        /* <DEDUP_REMOVED lines=10> */
.L_x_97:
[----:B------:R-:W-:Y:S05]  /*3d80*/  BSYNC B1 ;  /* 0x0000000000017941 */ /* 0x000fea0003800000 */
.L_x_96:
        /* <DEDUP_REMOVED lines=9> */
.L_x_99:
[----:B------:R-:W-:Y:S05]  /*3e20*/  BSYNC B1 ;  /* 0x0000000000017941 */ /* 0x000fea0003800000 */
.L_x_98:
        /* <DEDUP_REMOVED lines=9> */
.L_x_101:
[----:B------:R-:W-:Y:S05]  /*3ec0*/  BSYNC B1 ;  /* 0x0000000000017941 */ /* 0x000fea0003800000 */
.L_x_100:
        /* <DEDUP_REMOVED lines=10> */
.L_x_103:
[----:B------:R-:W-:Y:S05]  /*3f70*/  BSYNC B1 ;  /* 0x0000000000017941 */ /* 0x000fea0003800000 */
.L_x_102:
        /* <DEDUP_REMOVED lines=10> */
.L_x_105:
[----:B------:R-:W-:Y:S05]  /*4020*/  BSYNC B1 ;  /* 0x0000000000017941 */ /* 0x000fea0003800000 */
.L_x_104:
        /* <DEDUP_REMOVED lines=9> */
.L_x_107:
[----:B------:R-:W-:Y:S05]  /*40c0*/  BSYNC B1 ;  /* 0x0000000000017941 */ /* 0x000fea0003800000 */
.L_x_106:
        /* <DEDUP_REMOVED lines=9> */
.L_x_109:
[----:B------:R-:W-:Y:S05]  /*4160*/  BSYNC B1 ;  /* 0x0000000000017941 */ /* 0x000fea0003800000 */
.L_x_108:
        /* <DEDUP_REMOVED lines=10> */
.L_x_111:
[----:B------:R-:W-:Y:S05]  /*4210*/  BSYNC B1 ;  /* 0x0000000000017941 */ /* 0x000fea0003800000 */
.L_x_110:
        /* <DEDUP_REMOVED lines=10> */
.L_x_113:
[----:B------:R-:W-:Y:S05]  /*42c0*/  BSYNC B1 ;  /* 0x0000000000017941 */ /* 0x000fea0003800000 */
.L_x_112:
        /* <DEDUP_REMOVED lines=9> */
.L_x_115:
[----:B------:R-:W-:Y:S05]  /*4360*/  BSYNC B1 ;  /* 0x0000000000017941 */ /* 0x000fea0003800000 */
.L_x_114:
        /* <DEDUP_REMOVED lines=9> */
.L_x_117:
[----:B------:R-:W-:Y:S05]  /*4400*/  BSYNC B1 ;  /* 0x0000000000017941 */ /* 0x000fea0003800000 */
.L_x_116:
        /* <DEDUP_REMOVED lines=10> */
.L_x_119:
[----:B------:R-:W-:Y:S05]  /*44b0*/  BSYNC B1 ;  /* 0x0000000000017941 */ /* 0x000fea0003800000 */
.L_x_118:
        /* <DEDUP_REMOVED lines=10> */
.L_x_121:
[----:B------:R-:W-:Y:S05]  /*4560*/  BSYNC B1 ;  /* 0x0000000000017941 */ /* 0x000fea0003800000 */
.L_x_120:
        /* <DEDUP_REMOVED lines=9> */
.L_x_123:
[----:B------:R-:W-:Y:S05]  /*4600*/  BSYNC B1 ;  /* 0x0000000000017941 */ /* 0x000fea0003800000 */
.L_x_122:
        /* <DEDUP_REMOVED lines=9> */
.L_x_125:
[----:B------:R-:W-:Y:S05]  /*46a0*/  BSYNC B1 ;  /* 0x0000000000017941 */ /* 0x000fea0003800000 */
.L_x_124:
        /* <DEDUP_REMOVED lines=10> */
.L_x_127:
[----:B------:R-:W-:Y:S05]  /*4750*/  BSYNC B1 ;  /* 0x0000000000017941 */ /* 0x000fea0003800000 */
.L_x_126:
        /* <DEDUP_REMOVED lines=10> */
.L_x_129:
[----:B------:R-:W-:Y:S05]  /*4800*/  BSYNC B1 ;  /* 0x0000000000017941 */ /* 0x000fea0003800000 */
.L_x_128:
        /* <DEDUP_REMOVED lines=9> */
.L_x_131:
[----:B------:R-:W-:Y:S05]  /*48a0*/  BSYNC B1 ;  /* 0x0000000000017941 */ /* 0x000fea0003800000 */
.L_x_130:
        /* <DEDUP_REMOVED lines=9> */
.L_x_133:
[----:B------:R-:W-:Y:S05]  /*4940*/  BSYNC B1 ;  /* 0x0000000000017941 */ /* 0x000fea0003800000 */
.L_x_132:
        /* <DEDUP_REMOVED lines=10> */
.L_x_135:
[----:B------:R-:W-:Y:S05]  /*49f0*/  BSYNC B1 ;  /* 0x0000000000017941 */ /* 0x000fea0003800000 */
.L_x_134:
        /* <DEDUP_REMOVED lines=10> */
.L_x_137:
[----:B------:R-:W-:Y:S05]  /*4aa0*/  BSYNC B1 ;  /* 0x0000000000017941 */ /* 0x000fea0003800000 */
.L_x_136:
        /* <DEDUP_REMOVED lines=9> */
.L_x_139:
[----:B------:R-:W-:Y:S05]  /*4b40*/  BSYNC B1 ;  /* 0x0000000000017941 */ /* 0x000fea0003800000 */
.L_x_138:
        /* <DEDUP_REMOVED lines=9> */
.L_x_141:
[----:B------:R-:W-:Y:S05]  /*4be0*/  BSYNC B1 ;  /* 0x0000000000017941 */ /* 0x000fea0003800000 */
.L_x_140:
        /* <DEDUP_REMOVED lines=10> */
.L_x_143:
[----:B------:R-:W-:Y:S05]  /*4c90*/  BSYNC B1 ;  /* 0x0000000000017941 */ /* 0x000fea0003800000 */
.L_x_142:
        /* <DEDUP_REMOVED lines=10> */
.L_x_145:
[----:B------:R-:W-:Y:S05]  /*4d40*/  BSYNC B1 ;  /* 0x0000000000017941 */ /* 0x000fea0003800000 */
.L_x_144:
        /* <DEDUP_REMOVED lines=9> */
.L_x_147:
[----:B------:R-:W-:Y:S05]  /*4de0*/  BSYNC B1 ;  /* 0x0000000000017941 */ /* 0x000fea0003800000 */
.L_x_146:
        /* <DEDUP_REMOVED lines=9> */
.L_x_149:
[----:B------:R-:W-:Y:S05]  /*4e80*/  BSYNC B1 ;  /* 0x0000000000017941 */ /* 0x000fea0003800000 */
.L_x_148:
        /* <DEDUP_REMOVED lines=10> */
.L_x_151:
[----:B------:R-:W-:Y:S05]  /*4f30*/  BSYNC B1 ;  /* 0x0000000000017941 */ /* 0x000fea0003800000 */
.L_x_150:
        /* <DEDUP_REMOVED lines=10> */
.L_x_153:
[----:B------:R-:W-:Y:S05]  /*4fe0*/  BSYNC B1 ;  /* 0x0000000000017941 */ /* 0x000fea0003800000 */
.L_x_152:
        /* <DEDUP_REMOVED lines=9> */
.L_x_155:
[----:B------:R-:W-:Y:S05]  /*5080*/  BSYNC B1 ;  /* 0x0000000000017941 */ /* 0x000fea0003800000 */
.L_x_154:
        /* <DEDUP_REMOVED lines=9> */
.L_x_157:
[----:B------:R-:W-:Y:S05]  /*5120*/  BSYNC B1 ;  /* 0x0000000000017941 */ /* 0x000fea0003800000 */
.L_x_156:
        /* <DEDUP_REMOVED lines=10> */
.L_x_159:
[----:B------:R-:W-:Y:S05]  /*51d0*/  BSYNC B1 ;  /* 0x0000000000017941 */ /* 0x000fea0003800000 */
.L_x_158:
        /* <DEDUP_REMOVED lines=10> */
.L_x_161:
[----:B------:R-:W-:Y:S05]  /*5280*/  BSYNC B1 ;  /* 0x0000000000017941 */ /* 0x000fea0003800000 */
.L_x_160:
        /* <DEDUP_REMOVED lines=9> */
.L_x_163:
[----:B------:R-:W-:Y:S05]  /*5320*/  BSYNC B1 ;  /* 0x0000000000017941 */ /* 0x000fea0003800000 */
.L_x_162:
        /* <DEDUP_REMOVED lines=9> */
.L_x_165:
[----:B------:R-:W-:Y:S05]  /*53c0*/  BSYNC B1 ;  /* 0x0000000000017941 */ /* 0x000fea0003800000 */
.L_x_164:
        /* <DEDUP_REMOVED lines=10> */
.L_x_167:
[----:B------:R-:W-:Y:S05]  /*5470*/  BSYNC B1 ;  /* 0x0000000000017941 */ /* 0x000fea0003800000 */
.L_x_166:
        /* <DEDUP_REMOVED lines=10> */
.L_x_169:
[----:B------:R-:W-:Y:S05]  /*5520*/  BSYNC B1 ;  /* 0x0000000000017941 */ /* 0x000fea0003800000 */
.L_x_168:
        /* <DEDUP_REMOVED lines=9> */
.L_x_171:
[----:B------:R-:W-:Y:S05]  /*55c0*/  BSYNC B1 ;  /* 0x0000000000017941 */ /* 0x000fea0003800000 */
.L_x_170:
        /* <DEDUP_REMOVED lines=9> */
.L_x_173:
[----:B------:R-:W-:Y:S05]  /*5660*/  BSYNC B1 ;  /* 0x0000000000017941 */ /* 0x000fea0003800000 */
.L_x_172:
        /* <DEDUP_REMOVED lines=10> */
.L_x_175:
[----:B------:R-:W-:Y:S05]  /*5710*/  BSYNC B1 ;  /* 0x0000000000017941 */ /* 0x000fea0003800000 */
.L_x_174:
        /* <DEDUP_REMOVED lines=10> */
.L_x_177:
[----:B------:R-:W-:Y:S05]  /*57c0*/  BSYNC B1 ;  /* 0x0000000000017941 */ /* 0x000fea0003800000 */
.L_x_176:
        /* <DEDUP_REMOVED lines=9> */
.L_x_179:
[----:B------:R-:W-:Y:S05]  /*5860*/  BSYNC B1 ;  /* 0x0000000000017941 */ /* 0x000fea0003800000 */
.L_x_178:
        /* <DEDUP_REMOVED lines=9> */
.L_x_181:
[----:B------:R-:W-:Y:S05]  /*5900*/  BSYNC B1 ;  /* 0x0000000000017941 */ /* 0x000fea0003800000 */
.L_x_180:
        /* <DEDUP_REMOVED lines=10> */
.L_x_183:
[----:B------:R-:W-:Y:S05]  /*59b0*/  BSYNC B1 ;  /* 0x0000000000017941 */ /* 0x000fea0003800000 */
.L_x_182:
        /* <DEDUP_REMOVED lines=10> */
.L_x_185:
[----:B------:R-:W-:Y:S05]  /*5a60*/  BSYNC B1 ;  /* 0x0000000000017941 */ /* 0x000fea0003800000 */
.L_x_184:
        /* <DEDUP_REMOVED lines=9> */
.L_x_187:
[----:B------:R-:W-:Y:S05]  /*5b00*/  BSYNC B1 ;  /* 0x0000000000017941 */ /* 0x000fea0003800000 */
.L_x_186:
        /* <DEDUP_REMOVED lines=9> */
.L_x_189:
[----:B------:R-:W-:Y:S05]  /*5ba0*/  BSYNC B1 ;  /* 0x0000000000017941 */ /* 0x000fea0003800000 */
.L_x_188:
        /* <DEDUP_REMOVED lines=10> */
.L_x_191:
[----:B------:R-:W-:Y:S05]  /*5c50*/  BSYNC B1 ;  /* 0x0000000000017941 */ /* 0x000fea0003800000 */
.L_x_190:
        /* <DEDUP_REMOVED lines=10> */
.L_x_193:
[----:B------:R-:W-:Y:S05]  /*5d00*/  BSYNC B1 ;  /* 0x0000000000017941 */ /* 0x000fea0003800000 */
.L_x_192:
        /* <DEDUP_REMOVED lines=9> */
.L_x_195:
[----:B------:R-:W-:Y:S05]  /*5da0*/  BSYNC B1 ;  /* 0x0000000000017941 */ /* 0x000fea0003800000 */
.L_x_194:
        /* <DEDUP_REMOVED lines=9> */
.L_x_197:
[----:B------:R-:W-:Y:S05]  /*5e40*/  BSYNC B1 ;  /* 0x0000000000017941 */ /* 0x000fea0003800000 */
.L_x_196:
        /* <DEDUP_REMOVED lines=10> */
.L_x_199:
[----:B------:R-:W-:Y:S05]  /*5ef0*/  BSYNC B1 ;  /* 0x0000000000017941 */ /* 0x000fea0003800000 */
.L_x_198:
        /* <DEDUP_REMOVED lines=10> */
.L_x_201:
[----:B------:R-:W-:Y:S05]  /*5fa0*/  BSYNC B1 ;  /* 0x0000000000017941 */ /* 0x000fea0003800000 */
.L_x_200:
        /* <DEDUP_REMOVED lines=9> */
.L_x_203:
[----:B------:R-:W-:Y:S05]  /*6040*/  BSYNC B1 ;  /* 0x0000000000017941 */ /* 0x000fea0003800000 */
.L_x_202:
        /* <DEDUP_REMOVED lines=9> */
.L_x_205:
[----:B------:R-:W-:Y:S05]  /*60e0*/  BSYNC B1 ;  /* 0x0000000000017941 */ /* 0x000fea0003800000 */
.L_x_204:
        /* <DEDUP_REMOVED lines=10> */
.L_x_207:
[----:B------:R-:W-:Y:S05]  /*6190*/  BSYNC B1 ;  /* 0x0000000000017941 */ /* 0x000fea0003800000 */
.L_x_206:
        /* <DEDUP_REMOVED lines=10> */
.L_x_209:
[----:B------:R-:W-:Y:S05]  /*6240*/  BSYNC B1 ;  /* 0x0000000000017941 */ /* 0x000fea0003800000 */
.L_x_208:
        /* <DEDUP_REMOVED lines=9> */
.L_x_211:
[----:B------:R-:W-:Y:S05]  /*62e0*/  BSYNC B1 ;  /* 0x0000000000017941 */ /* 0x000fea0003800000 */
.L_x_210:
        /* <DEDUP_REMOVED lines=9> */
.L_x_213:
[----:B------:R-:W-:Y:S05]  /*6380*/  BSYNC B1 ;  /* 0x0000000000017941 */ /* 0x000fea0003800000 */
.L_x_212:
        /* <DEDUP_REMOVED lines=10> */
.L_x_215:
[----:B------:R-:W-:Y:S05]  /*6430*/  BSYNC B1 ;  /* 0x0000000000017941 */ /* 0x000fea0003800000 */
.L_x_214:
        /* <DEDUP_REMOVED lines=10> */
.L_x_217:
[----:B------:R-:W-:Y:S05]  /*64e0*/  BSYNC B1 ;  /* 0x0000000000017941 */ /* 0x000fea0003800000 */
.L_x_216:
        /* <DEDUP_REMOVED lines=9> */
.L_x_219:
[----:B------:R-:W-:Y:S05]  /*6580*/  BSYNC B1 ;  /* 0x0000000000017941 */ /* 0x000fea0003800000 */
.L_x_218:
        /* <DEDUP_REMOVED lines=9> */
.L_x_221:
[----:B------:R-:W-:Y:S05]  /*6620*/  BSYNC B1 ;  /* 0x0000000000017941 */ /* 0x000fea0003800000 */
.L_x_220:
        /* <DEDUP_REMOVED lines=10> */
.L_x_223:
[----:B------:R-:W-:Y:S05]  /*66d0*/  BSYNC B1 ;  /* 0x0000000000017941 */ /* 0x000fea0003800000 */
.L_x_222:
        /* <DEDUP_REMOVED lines=10> */
.L_x_225:
[----:B------:R-:W-:Y:S05]  /*6780*/  BSYNC B1 ;  /* 0x0000000000017941 */ /* 0x000fea0003800000 */
.L_x_224:
        /* <DEDUP_REMOVED lines=9> */
.L_x_227:
[----:B------:R-:W-:Y:S05]  /*6820*/  BSYNC B1 ;  /* 0x0000000000017941 */ /* 0x000fea0003800000 */
.L_x_226:
        /* <DEDUP_REMOVED lines=9> */
.L_x_229:
[----:B------:R-:W-:Y:S05]  /*68c0*/  BSYNC B1 ;  /* 0x0000000000017941 */ /* 0x000fea0003800000 */
.L_x_228:
        /* <DEDUP_REMOVED lines=10> */
.L_x_231:
[----:B------:R-:W-:Y:S05]  /*6970*/  BSYNC B1 ;  /* 0x0000000000017941 */ /* 0x000fea0003800000 */
.L_x_230:
        /* <DEDUP_REMOVED lines=10> */
.L_x_233:
[----:B------:R-:W-:Y:S05]  /*6a20*/  BSYNC B1 ;  /* 0x0000000000017941 */ /* 0x000fea0003800000 */
.L_x_232:
        /* <DEDUP_REMOVED lines=9> */
.L_x_235:
[----:B------:R-:W-:Y:S05]  /*6ac0*/  BSYNC B1 ;  /* 0x0000000000017941 */ /* 0x000fea0003800000 */
.L_x_234:
        /* <DEDUP_REMOVED lines=9> */
.L_x_237:
[----:B------:R-:W-:Y:S05]  /*6b60*/  BSYNC B1 ;  /* 0x0000000000017941 */ /* 0x000fea0003800000 */
.L_x_236:
        /* <DEDUP_REMOVED lines=10> */
.L_x_239:
[----:B------:R-:W-:Y:S05]  /*6c10*/  BSYNC B1 ;  /* 0x0000000000017941 */ /* 0x000fea0003800000 */
.L_x_238:
        /* <DEDUP_REMOVED lines=10> */
.L_x_241:
[----:B------:R-:W-:Y:S05]  /*6cc0*/  BSYNC B1 ;  /* 0x0000000000017941 */ /* 0x000fea0003800000 */
.L_x_240:
        /* <DEDUP_REMOVED lines=9> */
.L_x_243:
[----:B------:R-:W-:Y:S05]  /*6d60*/  BSYNC B1 ;  /* 0x0000000000017941 */ /* 0x000fea0003800000 */
.L_x_242:
        /* <DEDUP_REMOVED lines=9> */
.L_x_245:
[----:B------:R-:W-:Y:S05]  /*6e00*/  BSYNC B1 ;  /* 0x0000000000017941 */ /* 0x000fea0003800000 */
.L_x_244:
        /* <DEDUP_REMOVED lines=10> */
.L_x_247:
[----:B------:R-:W-:Y:S05]  /*6eb0*/  BSYNC B1 ;  /* 0x0000000000017941 */ /* 0x000fea0003800000 */
.L_x_246:
        /* <DEDUP_REMOVED lines=10> */
.L_x_249:
[----:B------:R-:W-:Y:S05]  /*6f60*/  BSYNC B1 ;  /* 0x0000000000017941 */ /* 0x000fea0003800000 */
.L_x_248:
        /* <DEDUP_REMOVED lines=9> */
.L_x_251:
[----:B------:R-:W-:Y:S05]  /*7000*/  BSYNC B1 ;  /* 0x0000000000017941 */ /* 0x000fea0003800000 */
.L_x_250:
        /* <DEDUP_REMOVED lines=9> */
.L_x_253:
[----:B------:R-:W-:Y:S05]  /*70a0*/  BSYNC B1 ;  /* 0x0000000000017941 */ /* 0x000fea0003800000 */
.L_x_252:
        /* <DEDUP_REMOVED lines=10> */
.L_x_255:
[----:B------:R-:W-:Y:S05]  /*7150*/  BSYNC B1 ;  /* 0x0000000000017941 */ /* 0x000fea0003800000 */
.L_x_254:
        /* <DEDUP_REMOVED lines=10> */
.L_x_257:
[----:B------:R-:W-:Y:S05]  /*7200*/  BSYNC B1 ;  /* 0x0000000000017941 */ /* 0x000fea0003800000 */
.L_x_256:
        /* <DEDUP_REMOVED lines=9> */
.L_x_259:
[----:B------:R-:W-:Y:S05]  /*72a0*/  BSYNC B1 ;  /* 0x0000000000017941 */ /* 0x000fea0003800000 */
.L_x_258:
        /* <DEDUP_REMOVED lines=9> */
.L_x_261:
[----:B------:R-:W-:Y:S05]  /*7340*/  BSYNC B1 ;  /* 0x0000000000017941 */ /* 0x000fea0003800000 */
.L_x_260:
        /* <DEDUP_REMOVED lines=10> */
.L_x_263:
[----:B------:R-:W-:Y:S05]  /*73f0*/  BSYNC B1 ;  /* 0x0000000000017941 */ /* 0x000fea0003800000 */
.L_x_262:
        /* <DEDUP_REMOVED lines=10> */
.L_x_265:
[----:B------:R-:W-:Y:S05]  /*74a0*/  BSYNC B1 ;  /* 0x0000000000017941 */ /* 0x000fea0003800000 */
.L_x_264:
        /* <DEDUP_REMOVED lines=9> */
.L_x_267:
[----:B------:R-:W-:Y:S05]  /*7540*/  BSYNC B1 ;  /* 0x0000000000017941 */ /* 0x000fea0003800000 */
.L_x_266:
        /* <DEDUP_REMOVED lines=9> */
.L_x_269:
[----:B------:R-:W-:Y:S05]  /*75e0*/  BSYNC B1 ;  /* 0x0000000000017941 */ /* 0x000fea0003800000 */
.L_x_268:
        /* <DEDUP_REMOVED lines=10> */
.L_x_271:
[----:B------:R-:W-:Y:S05]  /*7690*/  BSYNC B1 ;  /* 0x0000000000017941 */ /* 0x000fea0003800000 */
.L_x_270:
        /* <DEDUP_REMOVED lines=10> */
.L_x_273:
[----:B------:R-:W-:Y:S05]  /*7740*/  BSYNC B1 ;  /* 0x0000000000017941 */ /* 0x000fea0003800000 */
.L_x_272:
        /* <DEDUP_REMOVED lines=9> */
.L_x_275:
[----:B------:R-:W-:Y:S05]  /*77e0*/  BSYNC B1 ;  /* 0x0000000000017941 */ /* 0x000fea0003800000 */
.L_x_274:
        /* <DEDUP_REMOVED lines=9> */
.L_x_277:
[----:B------:R-:W-:Y:S05]  /*7880*/  BSYNC B1 ;  /* 0x0000000000017941 */ /* 0x000fea0003800000 */
.L_x_276:
        /* <DEDUP_REMOVED lines=10> */
.L_x_279:
[----:B------:R-:W-:Y:S05]  /*7930*/  BSYNC B1 ;  /* 0x0000000000017941 */ /* 0x000fea0003800000 */
.L_x_278:
        /* <DEDUP_REMOVED lines=10> */
.L_x_281:
[----:B------:R-:W-:Y:S05]  /*79e0*/  BSYNC B1 ;  /* 0x0000000000017941 */ /* 0x000fea0003800000 */
.L_x_280:
[----:B01--45:R-:W-:Y:S01]  /*79f0*/  IMAD.U32 R7, R22, 0x10000, RZ ;  /* 0x0001000016077824 */ /* 0x033fe200078e00ff */
        /* <DEDUP_REMOVED lines=8> */
.L_x_283:
[----:B------:R-:W-:Y:S05]  /*7a80*/  BSYNC B1 ;  /* 0x0000000000017941 */ /* 0x000fea0003800000 */
.L_x_282:
[----:B0----5:R-:W-:Y:S01]  /*7a90*/  IMAD.U32 R5, R22, 0x10000, RZ ;  /* 0x0001000016057824 */ /* 0x021fe200078e00ff */
[----:B------:R-:W-:Y:S01]  /*7aa0*/  ISETP.GT.AND P0, PT, R3, 0x8, P0 ;  /* 0x000000080300780c */ /* 0x000fe20000704270 */
[----:B------:R-:W-:Y:S01]  /*7ab0*/  @P1 IMAD.MOV.U32 R4, RZ, RZ, R10 ;  /* 0x000000ffff041224 */ /* 0x000fe200078e000a */
[----:B------:R-:W-:Y:S01]  /*7ac0*/  BSSY B1, `(.L_x_284) ;  /* 0x0000009000017945 */ /* 0x000fe20003800000 */
[----:B------:R-:W-:-:S04]  /*7ad0*/  FMUL R5, R5, R152 ;  /* 0x0000009805057220 */ /* 0x000fc80000400000 */
[----:B------:R-:W-:-:S05]  /*7ae0*/  FFMA R5, R150, R153, R5 ;  /* 0x0000009996057223 */ /* 0x000fca0000000005 */
[----:B------:R-:W-:-:S04]  /*7af0*/  F2FP.BF16.F32.PACK_AB R5, RZ, R5 ;  /* 0x00000005ff05723e */ /* 0x000fc800000010ff */
[----:B------:R-:W-:Y:S01]  /*7b00*/  PRMT R2, R5, 0x7610, R2 ;  /* 0x0000761005027816 */ /* 0x000fe20000000002 */
[----:B------:R-:W-:-:S05]  /*7b10*/  @P1 IMAD.MOV.U32 R5, RZ, RZ, R11 ;  /* 0x000000ffff051224 */ /* 0x000fca00078e000b */
[----:B------:R0:W-:Y:S01]  /*7b20*/  @P1 STG.E.U16 desc[UR36][R4.64+0x1f0], R2 ;  /* 0x0001f00204001986 */ /* 0x0001e2000c101524 */
[----:B------:R-:W-:Y:S05]  /*7b30*/  @!P0 BRA `(.L_x_285) ;  /* 0x0000000000048947 */ /* 0x000fea0003800000 */
[----:B------:R4:W5:Y:S02]  /*7b40*/  LDG.E.LTC128B.U16 R22, desc[UR36][R8.64+0x1f2] ;  /* 0x0001f22408167981 */ /* 0x000964000c1e1520 */
.L_x_285:
[----:B------:R-:W-:Y:S05]  /*7b50*/  BSYNC B1 ;  /* 0x0000000000017941 */ /* 0x000fea0003800000 */
.L_x_284:
[----:B------:R-:W-:Y:S05]  /*7b60*/  @!P0 BRA `(.L_x_286) ;  /* 0x0000002400488947 */ /* 0x000fea0003800000 */
[----:B-----5:R-:W-:-:S04]  /*7b70*/  IMAD.U32 R3, R22, 0x10000, RZ ;  /* 0x0001000016037824 */ /* 0x020fc800078e00ff */
[----:B------:R-:W-:-:S04]  /*7b80*/  FMUL R0, R3, R152 ;  /* 0x0000009803007220 */ /* 0x000fc80000400000 */
[----:B------:R-:W-:-:S05]  /*7b90*/  FFMA R0, R151, R153, R0 ;  /* 0x0000009997007223 */ /* 0x000fca0000000000 */
[----:B------:R-:W-:-:S05]  /*7ba0*/  F2FP.BF16.F32.PACK_AB R0, RZ, R0 ;  /* 0x00000000ff00723e */ /* 0x000fca00000010ff */
[----:B------:R0:W-:Y:S01]  /*7bb0*/  STG.E.U16 desc[UR36][R10.64+0x1f2], R0 ;  /* 0x0001f2000a007986 */ /* 0x0001e2000c101524 */
[----:B------:R-:W-:Y:S05]  /*7bc0*/  BRA `(.L_x_286) ;  /* 0x0000002400307947 */ /* 0x000fea0003800000 */
.L_x_33:
[----:B------:R-:W-:Y:S01]  /*7bd0*/  ISETP.GT.AND P0, PT, R0, 0x1, PT ;  /* 0x000000010000780c */ /* 0x000fe20003f04270 */
[----:B------:R-:W-:Y:S01]  /*7be0*/  ULDC.64 UR4, c[0x0][0x5c0] ;  /* 0x0001700000047ab9 */ /* 0x000fe20000000a00 */
[-C--:B------:R-:W-:Y:S01]  /*7bf0*/  FMUL R24, R24, R153.reuse ;  /* 0x0000009918187220 */ /* 0x080fe20000400000 */
[-C--:B------:R-:W-:Y:S01]  /*7c00*/  FMUL R25, R25, R153.reuse ;  /* 0x0000009919197220 */ /* 0x080fe20000400000 */
[----:B------:R-:W-:Y:S01]  /*7c10*/  ISETP.GT.AND P3, PT, R3, RZ, P0 ;  /* 0x000000ff0300720c */ /* 0x000fe20000764270 */
[-C--:B------:R-:W-:Y:S01]  /*7c20*/  FMUL R26, R26, R153.reuse ;  /* 0x000000991a1a7220 */ /* 0x080fe20000400000 */
[----:B------:R-:W-:Y:S01]  /*7c30*/  LEA R4, P4, R6, UR4, 0x1 ;  /* 0x0000000406047c11 */ /* 0x000fe2000f8808ff */
[-C--:B------:R-:W-:Y:S01]  /*7c40*/  FMUL R27, R27, R153.reuse ;  /* 0x000000991b1b7220 */ /* 0x080fe20000400000 */
[----:B------:R-:W-:Y:S01]  /*7c50*/  F2FP.BF16.F32.PACK_AB R24, RZ, R24 ;  /* 0x00000018ff18723e */ /* 0x000fe200000010ff */
[-C--:B------:R-:W-:Y:S01]  /*7c60*/  FMUL R28, R28, R153.reuse ;  /* 0x000000991c1c7220 */ /* 0x080fe20000400000 */
[----:B------:R-:W-:Y:S01]  /*7c70*/  LEA.HI.X R5, R6, UR5, R179, 0x1, P4 ;  /* 0x0000000506057c11 */ /* 0x000fe2000a0f0cb3 */
[----:B------:R-:W-:Y:S01]  /*7c80*/  FMUL R29, R29, R153 ;  /* 0x000000991d1d7220 */ /* 0x000fe20000400000 */
[----:B------:R-:W-:Y:S01]  /*7c90*/  F2FP.BF16.F32.PACK_AB R25, RZ, R25 ;  /* 0x00000019ff19723e */ /* 0x000fe200000010ff */
[-C--:B------:R-:W-:Y:S01]  /*7ca0*/  FMUL R30, R30, R153.reuse ;  /* 0x000000991e1e7220 */ /* 0x080fe20000400000 */
[----:B------:R-:W-:Y:S01]  /*7cb0*/  SHF.L.U64.HI R11, R10, 0x4, R11 ;  /* 0x000000040a0b7819 */ /* 0x000fe2000001020b */
[----:B------:R-:W-:Y:S01]  /*7cc0*/  @P1 STG.E.U16 desc[UR36][R4.64], R24 ;  /* 0x0000001804001986 */ /* 0x000fe2000c101524 */
[----:B------:R-:W-:Y:S01]  /*7cd0*/  ISETP.GT.AND P1, PT, R0, 0x8, PT ;  /* 0x000000080000780c */ /* 0x000fe20003f24270 */
[-C--:B------:R-:W-:Y:S01]  /*7ce0*/  FMUL R31, R31, R153.reuse ;  /* 0x000000991f1f7220 */ /* 0x080fe20000400000 */
[C---:B------:R-:W-:Y:S01]  /*7cf0*/  ISETP.GT.AND P4, PT, R3.reuse, 0x8, P0 ;  /* 0x000000080300780c */ /* 0x040fe20000784270 */
[----:B------:R-:W-:Y:S01]  /*7d00*/  @P3 STG.E.U16 desc[UR36][R4.64+0x2], R25 ;  /* 0x0000021904003986 */ /* 0x000fe2000c101524 */
[----:B------:R-:W-:Y:S01]  /*7d10*/  LEA R6, P3, R10, R4, 0x4 ;  /* 0x000000040a067211 */ /* 0x000fe200078620ff */
[-C--:B------:R-:W-:Y:S01]  /*7d20*/  FMUL R32, R32, R153.reuse ;  /* 0x0000009920207220 */ /* 0x080fe20000400000 */
[----:B------:R-:W-:Y:S01]  /*7d30*/  ISETP.GT.AND P2, PT, R3, 0x8, P2 ;  /* 0x000000080300780c */ /* 0x000fe20001744270 */
[-C--:B------:R-:W-:Y:S01]  /*7d40*/  FMUL R33, R33, R153.reuse ;  /* 0x0000009921217220 */ /* 0x080fe20000400000 */
[----:B------:R-:W-:Y:S01]  /*7d50*/  ISETP.GT.AND P0, PT, R0, 0x9, PT ;  /* 0x000000090000780c */ /* 0x000fe20003f04270 */
[----:B------:R-:W-:Y:S01]  /*7d60*/  IMAD.X R7, R11, 0x1, R5, P3 ;  /* 0x000000010b077824 */ /* 0x000fe200018e0605 */
[C---:B------:R-:W-:Y:S01]  /*7d70*/  ISETP.GT.AND P5, PT, R3.reuse, RZ, P1 ;  /* 0x000000ff0300720c */ /* 0x040fe20000fa4270 */
[-C--:B------:R-:W-:Y:S01]  /*7d80*/  FMUL R34, R34, R153.reuse ;  /* 0x0000009922227220 */ /* 0x080fe20000400000 */
[----:B------:R-:W-:Y:S01]  /*7d90*/  ISETP.GT.AND P3, PT, R3, RZ, P0 ;  /* 0x000000ff0300720c */ /* 0x000fe20000764270 */
[-C--:B------:R-:W-:Y:S01]  /*7da0*/  FMUL R35, R35, R153.reuse ;  /* 0x0000009923237220 */ /* 0x080fe20000400000 */
[----:B------:R-:W-:Y:S01]  /*7db0*/  F2FP.BF16.F32.PACK_AB R26, RZ, R26 ;  /* 0x0000001aff1a723e */ /* 0x000fe200000010ff */
[----:B------:R-:W-:Y:S01]  /*7dc0*/  FMUL R36, R36, R153 ;  /* 0x0000009924247220 */ /* 0x000fe20000400000 */
[----:B------:R-:W-:Y:S01]  /*7dd0*/  F2FP.BF16.F32.PACK_AB R27, RZ, R27 ;  /* 0x0000001bff1b723e */ /* 0x000fe200000010ff */
[----:B------:R-:W-:Y:S01]  /*7de0*/  FMUL R37, R37, R153 ;  /* 0x0000009925257220 */ /* 0x000fe20000400000 */
[----:B------:R-:W-:Y:S01]  /*7df0*/  F2FP.BF16.F32.PACK_AB R28, RZ, R28 ;  /* 0x0000001cff1c723e */ /* 0x000fe200000010ff */
[----:B------:R-:W-:Y:S01]  /*7e00*/  @P2 STG.E.U16 desc[UR36][R6.64], R26 ;  /* 0x0000001a06002986 */ /* 0x000fe2000c101524 */
[----:B------:R-:W-:Y:S01]  /*7e10*/  F2FP.BF16.F32.PACK_AB R29, RZ, R29 ;  /* 0x0000001dff1d723e */ /* 0x000fe200000010ff */
[-C--:B------:R-:W-:Y:S01]  /*7e20*/  FMUL R38, R38, R153.reuse ;  /* 0x0000009926267220 */ /* 0x080fe20000400000 */
[----:B------:R-:W-:Y:S01]  /*7e30*/  ISETP.GT.AND P2, PT, R3, 0x8, P1 ;  /* 0x000000080300780c */ /* 0x000fe20000f44270 */
[----:B------:R-:W-:Y:S01]  /*7e40*/  @P4 STG.E.U16 desc[UR36][R6.64+0x2], R27 ;  /* 0x0000021b06004986 */ /* 0x000fe2000c101524 */
[----:B------:R-:W-:Y:S01]  /*7e50*/  ISETP.GT.AND P1, PT, R0, 0x10, PT ;  /* 0x000000100000780c */ /* 0x000fe20003f24270 */
[-C--:B------:R-:W-:Y:S01]  /*7e60*/  FMUL R39, R39, R153.reuse ;  /* 0x0000009927277220 */ /* 0x080fe20000400000 */
[----:B------:R-:W-:Y:S01]  /*7e70*/  F2FP.BF16.F32.PACK_AB R30, RZ, R30 ;  /* 0x0000001eff1e723e */ /* 0x000fe200000010ff */
[----:B------:R-:W-:Y:S01]  /*7e80*/  @P5 STG.E.U16 desc[UR36][R4.64+0x10], R28 ;  /* 0x0000101c04005986 */ /* 0x000fe2000c101524 */
[C---:B------:R-:W-:Y:S01]  /*7e90*/  ISETP.GT.AND P4, PT, R3.reuse, RZ, P1 ;  /* 0x000000ff0300720c */ /* 0x040fe20000f84270 */
[----:B------:R-:W-:Y:S01]  /*7ea0*/  FMUL R40, R40, R153 ;  /* 0x0000009928287220 */ /* 0x000fe20000400000 */
[----:B------:R-:W-:Y:S01]  /*7eb0*/  F2FP.BF16.F32.PACK_AB R31, RZ, R31 ;  /* 0x0000001fff1f723e */ /* 0x000fe200000010ff */
[----:B------:R-:W-:Y:S01]  /*7ec0*/  @P3 STG.E.U16 desc[UR36][R4.64+0x12], R29 ;  /* 0x0000121d04003986 */ /* 0x000fe2000c101524 */
[----:B------:R-:W-:Y:S01]  /*7ed0*/  ISETP.GT.AND P3, PT, R3, 0x8, P0 ;  /* 0x000000080300780c */ /* 0x000fe20000764270 */
[-C--:B------:R-:W-:Y:S01]  /*7ee0*/  FMUL R41, R41, R153.reuse ;  /* 0x0000009929297220 */ /* 0x080fe20000400000 */
[----:B------:R-:W-:Y:S01]  /*7ef0*/  ISETP.GT.AND P0, PT, R0, 0x11, PT ;  /* 0x000000110000780c */ /* 0x000fe20003f04270 */
[----:B------:R-:W-:Y:S01]  /*7f00*/  @P2 STG.E.U16 desc[UR36][R6.64+0x10], R30 ;  /* 0x0000101e06002986 */ /* 0x000fe2000c101524 */
[----:B------:R-:W-:Y:S01]  /*7f10*/  F2FP.BF16.F32.PACK_AB R32, RZ, R32 ;  /* 0x00000020ff20723e */ /* 0x000fe200000010ff */
[-C--:B------:R-:W-:Y:S01]  /*7f20*/  FMUL R42, R42, R153.reuse ;  /* 0x000000992a2a7220 */ /* 0x080fe20000400000 */
[----:B------:R-:W-:Y:S01]  /*7f30*/  ISETP.GT.AND P5, PT, R3, RZ, P0 ;  /* 0x000000ff0300720c */ /* 0x000fe200007a4270 */
[-C--:B------:R-:W-:Y:S01]  /*7f40*/  FMUL R43, R43, R153.reuse ;  /* 0x000000992b2b7220 */ /* 0x080fe20000400000 */
[----:B------:R-:W-:Y:S01]  /*7f50*/  ISETP.GT.AND P2, PT, R3, 0x8, P1 ;  /* 0x000000080300780c */ /* 0x000fe20000f44270 */
[-C--:B------:R-:W-:Y:S01]  /*7f60*/  FMUL R44, R44, R153.reuse ;  /* 0x000000992c2c7220 */ /* 0x080fe20000400000 */
[----:B------:R-:W-:Y:S01]  /*7f70*/  ISETP.GT.AND P1, PT, R0, 0x18, PT ;  /* 0x000000180000780c */ /* 0x000fe20003f24270 */
[----:B------:R-:W-:Y:S01]  /*7f80*/  FMUL R45, R45, R153 ;  /* 0x000000992d2d7220 */ /* 0x000fe20000400000 */
[----:B------:R-:W-:Y:S01]  /*7f90*/  F2FP.BF16.F32.PACK_AB R33, RZ, R33 ;  /* 0x00000021ff21723e */ /* 0x000fe200000010ff */
[----:B------:R-:W-:Y:S01]  /*7fa0*/  @P3 STG.E.U16 desc[UR36][R6.64+0x12], R31 ;  /* 0x0000121f06003986 */ /* 0x000fe2000c101524 */
[C---:B------:R-:W-:Y:S01]  /*7fb0*/  ISETP.GT.AND P3, PT, R3.reuse, 0x8, P0 ;  /* 0x000000080300780c */ /* 0x040fe20000764270 */
[-C--:B------:R-:W-:Y:S01]  /*7fc0*/  FMUL R46, R46, R153.reuse ;  /* 0x000000992e2e7220 */ /* 0x080fe20000400000 */
[----:B------:R-:W-:Y:S01]  /*7fd0*/  ISETP.GT.AND P0, PT, R0, 0x19, PT ;  /* 0x000000190000780c */ /* 0x000fe20003f04270 */
[----:B------:R-:W-:Y:S01]  /*7fe0*/  @P4 STG.E.U16 desc[UR36][R4.64+0x20], R32 ;  /* 0x0000202004004986 */ /* 0x000fe2000c101524 */
[----:B------:R-:W-:Y:S01]  /*7ff0*/  ISETP.GT.AND P4, PT, R3, RZ, P1 ;  /* 0x000000ff0300720c */ /* 0x000fe20000f84270 */
[-C--:B------:R-:W-:Y:S01]  /*8000*/  FMUL R47, R47, R153.reuse ;  /* 0x000000992f2f7220 */ /* 0x080fe20000400000 */
[----:B------:R-:W-:Y:S01]  /*8010*/  F2FP.BF16.F32.PACK_AB R34, RZ, R34 ;  /* 0x00000022ff22723e */ /* 0x000fe200000010ff */
[----:B------:R-:W-:Y:S01]  /*8020*/  @P5 STG.E.U16 desc[UR36][R4.64+0x22], R33 ;  /* 0x0000222104005986 */ /* 0x000fe2000c101524 */
[----:B------:R-:W-:Y:S01]  /*8030*/  ISETP.GT.AND P5, PT, R3, RZ, P0 ;  /* 0x000000ff0300720c */ /* 0x000fe200007a4270 */
[----:B------:R-:W-:Y:S01]  /*8040*/  FMUL R48, R48, R153 ;  /* 0x0000009930307220 */ /* 0x000fe20000400000 */
[----:B------:R-:W-:Y:S01]  /*8050*/  F2FP.BF16.F32.PACK_AB R35, RZ, R35 ;  /* 0x00000023ff23723e */ /* 0x000fe200000010ff */
[----:B------:R-:W-:Y:S01]  /*8060*/  @P2 STG.E.U16 desc[UR36][R6.64+0x20], R34 ;  /* 0x0000202206002986 */ /* 0x000fe2000c101524 */
[----:B------:R-:W-:Y:S01]  /*8070*/  F2FP.BF16.F32.PACK_AB R36, RZ, R36 ;  /* 0x00000024ff24723e */ /* 0x000fe200000010ff */
[-C--:B------:R-:W-:Y:S01]  /*8080*/  FMUL R49, R49, R153.reuse ;  /* 0x0000009931317220 */ /* 0x080fe20000400000 */
[C---:B------:R-:W-:Y:S01]  /*8090*/  ISETP.GT.AND P2, PT, R3.reuse, 0x8, P1 ;  /* 0x000000080300780c */ /* 0x040fe20000f44270 */
[----:B------:R-:W-:Y:S01]  /*80a0*/  @P3 STG.E.U16 desc[UR36][R6.64+0x22], R35 ;  /* 0x0000222306003986 */ /* 0x000fe2000c101524 */
[----:B------:R-:W-:Y:S01]  /*80b0*/  ISETP.GT.AND P1, PT, R0, 0x20, PT ;  /* 0x000000200000780c */ /* 0x000fe20003f24270 */
[----:B------:R-:W-:Y:S01]  /*80c0*/  FMUL R50, R50, R153 ;  /* 0x0000009932327220 */ /* 0x000fe20000400000 */
[----:B------:R-:W-:Y:S01]  /*80d0*/  F2FP.BF16.F32.PACK_AB R37, RZ, R37 ;  /* 0x00000025ff25723e */ /* 0x000fe200000010ff */
[----:B------:R-:W-:Y:S01]  /*80e0*/  @P4 STG.E.U16 desc[UR36][R4.64+0x30], R36 ;  /* 0x0000302404004986 */ /* 0x000fe2000c101524 */
[----:B------:R-:W-:Y:S01]  /*80f0*/  ISETP.GT.AND P3, PT, R3, 0x8, P0 ;  /* 0x000000080300780c */ /* 0x000fe20000764270 */
[-C--:B------:R-:W-:Y:S01]  /*8100*/  FMUL R51, R51, R153.reuse ;  /* 0x0000009933337220 */ /* 0x080fe20000400000 */
[----:B------:R-:W-:Y:S01]  /*8110*/  ISETP.GT.AND P0, PT, R0, 0x21, PT ;  /* 0x000000210000780c */ /* 0x000fe20003f04270 */
[----:B------:R-:W-:Y:S01]  /*8120*/  @P5 STG.E.U16 desc[UR36][R4.64+0x32], R37 ;  /* 0x0000322504005986 */ /* 0x000fe2000c101524 */
[----:B------:R-:W-:Y:S01]  /*8130*/  ISETP.GT.AND P4, PT, R3, RZ, P1 ;  /* 0x000000ff0300720c */ /* 0x000fe20000f84270 */
[-C--:B------:R-:W-:Y:S01]  /*8140*/  FMUL R52, R52, R153.reuse ;  /* 0x0000009934347220 */ /* 0x080fe20000400000 */
[----:B------:R-:W-:Y:S01]  /*8150*/  F2FP.BF16.F32.PACK_AB R38, RZ, R38 ;  /* 0x00000026ff26723e */ /* 0x000fe200000010ff */
[-C--:B------:R-:W-:Y:S01]  /*8160*/  FMUL R53, R53, R153.reuse ;  /* 0x0000009935357220 */ /* 0x080fe20000400000 */
        /* <DEDUP_REMOVED lines=325> */
[----:B------:R-:W-:Y:S01]  /*95c0*/  FMUL R151, R151, R153 ;  /* 0x0000009997977220 */ /* 0x000fe20000400000 */
[----:B------:R-:W-:Y:S01]  /*95d0*/  ISETP.GT.AND P2, PT, R3, 0x8, P1 ;  /* 0x000000080300780c */ /* 0x000fe20000f44270 */
[----:B------:R-:W-:Y:S01]  /*95e0*/  @P3 STG.E.U16 desc[UR36][R6.64+0x132], R103 ;  /* 0x0001326706003986 */ /* 0x000fe2000c101524 */
[----:B------:R-:W-:-:S02]  /*95f0*/  ISETP.GT.AND P1, PT, R0, 0xa8, PT ;  /* 0x000000a80000780c */ /* 0x000fc40003f24270 */
[----:B------:R-:W-:Y:S01]  /*9600*/  F2FP.BF16.F32.PACK_AB R105, RZ, R105 ;  /* 0x00000069ff69723e */ /* 0x000fe200000010ff */
[----:B------:R-:W-:Y:S01]  /*9610*/  @P4 STG.E.U16 desc[UR36][R4.64+0x140], R104 ;  /* 0x0001406804004986 */ /* 0x000fe2000c101524 */
[C---:B------:R-:W-:Y:S02]  /*9620*/  ISETP.GT.AND P3, PT, R3.reuse, 0x8, P0 ;  /* 0x000000080300780c */ /* 0x040fe40000764270 */
[----:B------:R-:W-:Y:S01]  /*9630*/  ISETP.GT.AND P0, PT, R0, 0xa9, PT ;  /* 0x000000a90000780c */ /* 0x000fe20003f04270 */
[----:B------:R-:W-:Y:S01]  /*9640*/  @P5 STG.E.U16 desc[UR36][R4.64+0x142], R105 ;  /* 0x0001426904005986 */ /* 0x000fe2000c101524 */
[C---:B------:R-:W-:Y:S02]  /*9650*/  ISETP.GT.AND P4, PT, R3.reuse, RZ, P1 ;  /* 0x000000ff0300720c */ /* 0x040fe40000f84270 */
[----:B------:R-:W-:Y:S02]  /*9660*/  F2FP.BF16.F32.PACK_AB R106, RZ, R106 ;  /* 0x0000006aff6a723e */ /* 0x000fe400000010ff */
[----:B------:R-:W-:-:S02]  /*9670*/  ISETP.GT.AND P5, PT, R3, RZ, P0 ;  /* 0x000000ff0300720c */ /* 0x000fc400007a4270 */
[----:B------:R-:W-:Y:S01]  /*9680*/  F2FP.BF16.F32.PACK_AB R107, RZ, R107 ;  /* 0x0000006bff6b723e */ /* 0x000fe200000010ff */
[----:B------:R-:W-:Y:S01]  /*9690*/  @P2 STG.E.U16 desc[UR36][R6.64+0x140], R106 ;  /* 0x0001406a06002986 */ /* 0x000fe2000c101524 */
[----:B------:R-:W-:Y:S02]  /*96a0*/  F2FP.BF16.F32.PACK_AB R108, RZ, R108 ;  /* 0x0000006cff6c723e */ /* 0x000fe400000010ff */
[C---:B------:R-:W-:Y:S01]  /*96b0*/  ISETP.GT.AND P2, PT, R3.reuse, 0x8, P1 ;  /* 0x000000080300780c */ /* 0x040fe20000f44270 */
[----:B------:R-:W-:Y:S01]  /*96c0*/  @P3 STG.E.U16 desc[UR36][R6.64+0x142], R107 ;  /* 0x0001426b06003986 */ /* 0x000fe2000c101524 */
[----:B------:R-:W-:Y:S02]  /*96d0*/  ISETP.GT.AND P1, PT, R0, 0xb0, PT ;  /* 0x000000b00000780c */ /* 0x000fe40003f24270 */
[----:B------:R-:W-:Y:S01]  /*96e0*/  F2FP.BF16.F32.PACK_AB R109, RZ, R109 ;  /* 0x0000006dff6d723e */ /* 0x000fe200000010ff */
[----:B------:R-:W-:Y:S01]  /*96f0*/  @P4 STG.E.U16 desc[UR36][R4.64+0x150], R108 ;  /* 0x0001506c04004986 */ /* 0x000fe2000c101524 */
[----:B------:R-:W-:-:S02]  /*9700*/  ISETP.GT.AND P3, PT, R3, 0x8, P0 ;  /* 0x000000080300780c */ /* 0x000fc40000764270 */
[----:B------:R-:W-:Y:S01]  /*9710*/  ISETP.GT.AND P0, PT, R0, 0xb1, PT ;  /* 0x000000b10000780c */ /* 0x000fe20003f04270 */
[----:B------:R-:W-:Y:S01]  /*9720*/  @P5 STG.E.U16 desc[UR36][R4.64+0x152], R109 ;  /* 0x0001526d04005986 */ /* 0x000fe2000c101524 */
[C---:B------:R-:W-:Y:S02]  /*9730*/  ISETP.GT.AND P4, PT, R3.reuse, RZ, P1 ;  /* 0x000000ff0300720c */ /* 0x040fe40000f84270 */
[----:B------:R-:W-:Y:S02]  /*9740*/  F2FP.BF16.F32.PACK_AB R110, RZ, R110 ;  /* 0x0000006eff6e723e */ /* 0x000fe400000010ff */
[----:B------:R-:W-:Y:S02]  /*9750*/  ISETP.GT.AND P5, PT, R3, RZ, P0 ;  /* 0x000000ff0300720c */ /* 0x000fe400007a4270 */
[----:B------:R-:W-:Y:S01]  /*9760*/  F2FP.BF16.F32.PACK_AB R111, RZ, R111 ;  /* 0x0000006fff6f723e */ /* 0x000fe200000010ff */
[----:B------:R-:W-:Y:S01]  /*9770*/  @P2 STG.E.U16 desc[UR36][R6.64+0x150], R110 ;  /* 0x0001506e06002986 */ /* 0x000fe2000c101524 */
[----:B------:R-:W-:-:S02]  /*9780*/  F2FP.BF16.F32.PACK_AB R112, RZ, R112 ;  /* 0x00000070ff70723e */ /* 0x000fc400000010ff */
[C---:B------:R-:W-:Y:S01]  /*9790*/  ISETP.GT.AND P2, PT, R3.reuse, 0x8, P1 ;  /* 0x000000080300780c */ /* 0x040fe20000f44270 */
[----:B------:R-:W-:Y:S01]  /*97a0*/  @P3 STG.E.U16 desc[UR36][R6.64+0x152], R111 ;  /* 0x0001526f06003986 */ /* 0x000fe2000c101524 */
[C---:B------:R-:W-:Y:S02]  /*97b0*/  ISETP.GT.AND P1, PT, R0.reuse, 0xb8, PT ;  /* 0x000000b80000780c */ /* 0x040fe40003f24270 */
[----:B------:R-:W-:Y:S01]  /*97c0*/  F2FP.BF16.F32.PACK_AB R113, RZ, R113 ;  /* 0x00000071ff71723e */ /* 0x000fe200000010ff */
[----:B------:R-:W-:Y:S01]  /*97d0*/  @P4 STG.E.U16 desc[UR36][R4.64+0x160], R112 ;  /* 0x0001607004004986 */ /* 0x000fe2000c101524 */
[C---:B------:R-:W-:Y:S02]  /*97e0*/  ISETP.GT.AND P3, PT, R3.reuse, 0x8, P0 ;  /* 0x000000080300780c */ /* 0x040fe40000764270 */
[----:B------:R-:W-:Y:S01]  /*97f0*/  ISETP.GT.AND P0, PT, R0, 0xb9, PT ;  /* 0x000000b90000780c */ /* 0x000fe20003f04270 */
[----:B------:R-:W-:Y:S01]  /*9800*/  @P5 STG.E.U16 desc[UR36][R4.64+0x162], R113 ;  /* 0x0001627104005986 */ /* 0x000fe2000c101524 */
[----:B------:R-:W-:-:S02]  /*9810*/  ISETP.GT.AND P4, PT, R3, RZ, P1 ;  /* 0x000000ff0300720c */ /* 0x000fc40000f84270 */
[----:B------:R-:W-:Y:S02]  /*9820*/  F2FP.BF16.F32.PACK_AB R114, RZ, R114 ;  /* 0x00000072ff72723e */ /* 0x000fe400000010ff */
[C---:B------:R-:W-:Y:S02]  /*9830*/  ISETP.GT.AND P5, PT, R3.reuse, RZ, P0 ;  /* 0x000000ff0300720c */ /* 0x040fe400007a4270 */
[----:B------:R-:W-:Y:S01]  /*9840*/  F2FP.BF16.F32.PACK_AB R115, RZ, R115 ;  /* 0x00000073ff73723e */ /* 0x000fe200000010ff */
[----:B------:R-:W-:Y:S01]  /*9850*/  @P2 STG.E.U16 desc[UR36][R6.64+0x160], R114 ;  /* 0x0001607206002986 */ /* 0x000fe2000c101524 */
[----:B------:R-:W-:Y:S02]  /*9860*/  F2FP.BF16.F32.PACK_AB R116, RZ, R116 ;  /* 0x00000074ff74723e */ /* 0x000fe400000010ff */
        /* <DEDUP_REMOVED lines=65> */
[----:B------:R-:W-:Y:S02]  /*9c80*/  ISETP.GT.AND P5, PT, R3, RZ, P0 ;  /* 0x000000ff0300720c */ /* 0x000fe400007a4270 */
[----:B------:R-:W-:Y:S02]  /*9c90*/  F2FP.BF16.F32.PACK_AB R134, RZ, R134 ;  /* 0x00000086ff86723e */ /* 0x000fe400000010ff */
[----:B------:R-:W-:Y:S02]  /*9ca0*/  F2FP.BF16.F32.PACK_AB R135, RZ, R135 ;  /* 0x00000087ff87723e */ /* 0x000fe400000010ff */
[----:B------:R-:W-:Y:S01]  /*9cb0*/  F2FP.BF16.F32.PACK_AB R136, RZ, R136 ;  /* 0x00000088ff88723e */ /* 0x000fe200000010ff */
[----:B------:R-:W-:Y:S01]  /*9cc0*/  @P2 STG.E.U16 desc[UR36][R6.64+0x1b0], R134 ;  /* 0x0001b08606002986 */ /* 0x000fe2000c101524 */
[----:B------:R-:W-:-:S02]  /*9cd0*/  F2FP.BF16.F32.PACK_AB R137, RZ, R137 ;  /* 0x00000089ff89723e */ /* 0x000fc400000010ff */
[C---:B------:R-:W-:Y:S01]  /*9ce0*/  ISETP.GT.AND P1, PT, R3.reuse, 0x8, P1 ;  /* 0x000000080300780c */ /* 0x040fe20000f24270 */
[----:B------:R-:W-:Y:S01]  /*9cf0*/  @P3 STG.E.U16 desc[UR36][R6.64+0x1b2], R135 ;  /* 0x0001b28706003986 */ /* 0x000fe2000c101524 */
[C---:B------:R-:W-:Y:S02]  /*9d00*/  ISETP.GT.AND P2, PT, R3.reuse, 0x8, P0 ;  /* 0x000000080300780c */ /* 0x040fe40000744270 */
[C---:B------:R-:W-:Y:S01]  /*9d10*/  ISETP.GT.AND P0, PT, R0.reuse, 0xe9, PT ;  /* 0x000000e90000780c */ /* 0x040fe20003f04270 */
[----:B------:R-:W-:Y:S01]  /*9d20*/  @P4 STG.E.U16 desc[UR36][R4.64+0x1c0], R136 ;  /* 0x0001c08804004986 */ /* 0x000fe2000c101524 */
[----:B------:R-:W-:Y:S02]  /*9d30*/  ISETP.GT.AND P4, PT, R0, 0xe8, PT ;  /* 0x000000e80000780c */ /* 0x000fe40003f84270 */
[----:B------:R-:W-:Y:S01]  /*9d40*/  F2FP.BF16.F32.PACK_AB R138, RZ, R138 ;  /* 0x0000008aff8a723e */ /* 0x000fe200000010ff */
[----:B------:R-:W-:Y:S01]  /*9d50*/  @P5 STG.E.U16 desc[UR36][R4.64+0x1c2], R137 ;  /* 0x0001c28904005986 */ /* 0x000fe2000c101524 */
[----:B------:R-:W-:-:S02]  /*9d60*/  ISETP.GT.AND P5, PT, R3, RZ, P4 ;  /* 0x000000ff0300720c */ /* 0x000fc400027a4270 */
[----:B------:R-:W-:Y:S01]  /*9d70*/  F2FP.BF16.F32.PACK_AB R139, RZ, R139 ;  /* 0x0000008bff8b723e */ /* 0x000fe200000010ff */
[----:B------:R-:W-:Y:S01]  /*9d80*/  @P1 STG.E.U16 desc[UR36][R6.64+0x1c0], R138 ;  /* 0x0001c08a06001986 */ /* 0x000fe2000c101524 */
[----:B------:R-:W-:Y:S02]  /*9d90*/  F2FP.BF16.F32.PACK_AB R140, RZ, R140 ;  /* 0x0000008cff8c723e */ /* 0x000fe400000010ff */
[C---:B------:R-:W-:Y:S01]  /*9da0*/  ISETP.GT.AND P3, PT, R3.reuse, RZ, P0 ;  /* 0x000000ff0300720c */ /* 0x040fe20000764270 */
[----:B------:R-:W-:Y:S01]  /*9db0*/  @P2 STG.E.U16 desc[UR36][R6.64+0x1c2], R139 ;  /* 0x0001c28b06002986 */ /* 0x000fe2000c101524 */
[C---:B------:R-:W-:Y:S02]  /*9dc0*/  ISETP.GT.AND P4, PT, R3.reuse, 0x8, P4 ;  /* 0x000000080300780c */ /* 0x040fe40002784270 */
[----:B------:R-:W-:Y:S02]  /*9dd0*/  F2FP.BF16.F32.PACK_AB R141, RZ, R141 ;  /* 0x0000008dff8d723e */ /* 0x000fe400000010ff */
[----:B------:R-:W-:Y:S01]  /*9de0*/  F2FP.BF16.F32.PACK_AB R142, RZ, R142 ;  /* 0x0000008eff8e723e */ /* 0x000fe200000010ff */
[----:B------:R-:W-:Y:S01]  /*9df0*/  @P5 STG.E.U16 desc[UR36][R4.64+0x1d0], R140 ;  /* 0x0001d08c04005986 */ /* 0x000fe2000c101524 */
[----:B------:R-:W-:-:S02]  /*9e00*/  ISETP.GT.AND P5, PT, R3, 0x8, P0 ;  /* 0x000000080300780c */ /* 0x000fc400007a4270 */
[----:B------:R-:W-:Y:S02]  /*9e10*/  F2FP.BF16.F32.PACK_AB R143, RZ, R143 ;  /* 0x0000008fff8f723e */ /* 0x000fe400000010ff */
[C---:B------:R-:W-:Y:S01]  /*9e20*/  ISETP.GT.AND P0, PT, R0.reuse, 0xf1, PT ;  /* 0x000000f10000780c */ /* 0x040fe20003f04270 */
[----:B------:R-:W-:Y:S01]  /*9e30*/  @P3 STG.E.U16 desc[UR36][R4.64+0x1d2], R141 ;  /* 0x0001d28d04003986 */ /* 0x000fe2000c101524 */
[----:B------:R-:W-:Y:S02]  /*9e40*/  ISETP.GT.AND P3, PT, R0, 0xf0, PT ;  /* 0x000000f00000780c */ /* 0x000fe40003f64270 */
[----:B------:R-:W-:Y:S01]  /*9e50*/  F2FP.BF16.F32.PACK_AB R144, RZ, R144 ;  /* 0x00000090ff90723e */ /* 0x000fe200000010ff */
[----:B------:R-:W-:Y:S01]  /*9e60*/  @P4 STG.E.U16 desc[UR36][R6.64+0x1d0], R142 ;  /* 0x0001d08e06004986 */ /* 0x000fe2000c101524 */
[C---:B------:R-:W-:Y:S02]  /*9e70*/  ISETP.GT.AND P4, PT, R3.reuse, RZ, P3 ;  /* 0x000000ff0300720c */ /* 0x040fe40001f84270 */
[C---:B------:R-:W-:Y:S01]  /*9e80*/  ISETP.GT.AND P3, PT, R3.reuse, 0x8, P3 ;  /* 0x000000080300780c */ /* 0x040fe20001f64270 */
[----:B------:R-:W-:Y:S01]  /*9e90*/  @P5 STG.E.U16 desc[UR36][R6.64+0x1d2], R143 ;  /* 0x0001d28f06005986 */ /* 0x000fe2000c101524 */
[----:B------:R-:W-:-:S02]  /*9ea0*/  ISETP.GT.AND P5, PT, R3, RZ, P0 ;  /* 0x000000ff0300720c */ /* 0x000fc400007a4270 */
[----:B------:R-:W-:Y:S02]  /*9eb0*/  F2FP.BF16.F32.PACK_AB R145, RZ, R145 ;  /* 0x00000091ff91723e */ /* 0x000fe400000010ff */
[C---:B------:R-:W-:Y:S02]  /*9ec0*/  ISETP.GT.AND P0, PT, R3.reuse, 0x8, P0 ;  /* 0x000000080300780c */ /* 0x040fe40000704270 */
[C---:B------:R-:W-:Y:S02]  /*9ed0*/  ISETP.GT.AND P1, PT, R0.reuse, 0xf9, PT ;  /* 0x000000f90000780c */ /* 0x040fe40003f24270 */
[----:B------:R-:W-:Y:S01]  /*9ee0*/  ISETP.GT.AND P2, PT, R0, 0xf8, PT ;  /* 0x000000f80000780c */ /* 0x000fe20003f44270 */
[----:B------:R-:W-:Y:S01]  /*9ef0*/  @P4 STG.E.U16 desc[UR36][R4.64+0x1e0], R144 ;  /* 0x0001e09004004986 */ /* 0x000fe2000c101524 */
[C---:B------:R-:W-:Y:S01]  /*9f00*/  ISETP.GT.AND P4, PT, R3.reuse, RZ, P1 ;  /* 0x000000ff0300720c */ /* 0x040fe20000f84270 */
[----:B------:R-:W-:Y:S01]  /*9f10*/  @P3 IMAD.MOV.U32 R2, RZ, RZ, R6 ;  /* 0x000000ffff023224 */ /* 0x000fe200078e0006 */
[C---:B------:R-:W-:Y:S01]  /*9f20*/  ISETP.GT.AND P1, PT, R3.reuse, 0x8, P1 ;  /* 0x000000080300780c */ /* 0x040fe20000f24270 */
[----:B------:R-:W-:Y:S01]  /*9f30*/  @P5 STG.E.U16 desc[UR36][R4.64+0x1e2], R145 ;  /* 0x0001e29104005986 */ /* 0x000fe2000c101524 */
[----:B------:R-:W-:-:S02]  /*9f40*/  ISETP.GT.AND P5, PT, R3, RZ, P2 ;  /* 0x000000ff0300720c */ /* 0x000fc400017a4270 */
[----:B------:R-:W-:Y:S01]  /*9f50*/  ISETP.GT.AND P2, PT, R3, 0x8, P2 ;  /* 0x000000080300780c */ /* 0x000fe20001744270 */
[----:B------:R-:W-:Y:S01]  /*9f60*/  @P3 IMAD.MOV.U32 R3, RZ, RZ, R7 ;  /* 0x000000ffff033224 */ /* 0x000fe200078e0007 */
[----:B------:R-:W-:Y:S02]  /*9f70*/  F2FP.BF16.F32.PACK_AB R146, RZ, R146 ;  /* 0x00000092ff92723e */ /* 0x000fe400000010ff */
[----:B------:R-:W-:Y:S02]  /*9f80*/  F2FP.BF16.F32.PACK_AB R147, RZ, R147 ;  /* 0x00000093ff93723e */ /* 0x000fe400000010ff */
[----:B------:R-:W-:Y:S01]  /*9f90*/  F2FP.BF16.F32.PACK_AB R148, RZ, R148 ;  /* 0x00000094ff94723e */ /* 0x000fe200000010ff */
[----:B------:R0:W-:Y:S01]  /*9fa0*/  @P3 STG.E.U16 desc[UR36][R2.64+0x1e0], R146 ;  /* 0x0001e09202003986 */ /* 0x0001e2000c101524 */
[----:B------:R-:W-:Y:S02]  /*9fb0*/  F2FP.BF16.F32.PACK_AB R149, RZ, R149 ;  /* 0x00000095ff95723e */ /* 0x000fe400000010ff */
[----:B------:R-:W-:-:S02]  /*9fc0*/  F2FP.BF16.F32.PACK_AB R150, RZ, R150 ;  /* 0x00000096ff96723e */ /* 0x000fc400000010ff */
[----:B------:R-:W-:Y:S01]  /*9fd0*/  F2FP.BF16.F32.PACK_AB R151, RZ, R151 ;  /* 0x00000097ff97723e */ /* 0x000fe200000010ff */
[----:B0-----:R-:W-:Y:S02]  /*9fe0*/  @P0 IMAD.MOV.U32 R2, RZ, RZ, R6 ;  /* 0x000000ffff020224 */ /* 0x001fe400078e0006 */
[----:B------:R-:W-:-:S05]  /*9ff0*/  @P0 IMAD.MOV.U32 R3, RZ, RZ, R7 ;  /* 0x000000ffff030224 */ /* 0x000fca00078e0007 */
[----:B------:R0:W-:Y:S02]  /*a000*/  @P0 STG.E.U16 desc[UR36][R2.64+0x1e2], R147 ;  /* 0x0001e29302000986 */ /* 0x0001e4000c101524 */
[----:B0-----:R-:W-:Y:S02]  /*a010*/  @P5 IMAD.MOV.U32 R2, RZ, RZ, R4 ;  /* 0x000000ffff025224 */ /* 0x001fe400078e0004 */
[----:B------:R-:W-:-:S05]  /*a020*/  @P5 IMAD.MOV.U32 R3, RZ, RZ, R5 ;  /* 0x000000ffff035224 */ /* 0x000fca00078e0005 */
[----:B------:R0:W-:Y:S04]  /*a030*/  @P5 STG.E.U16 desc[UR36][R2.64+0x1f0], R148 ;  /* 0x0001f09402005986 */ /* 0x0001e8000c101524 */
[----:B------:R1:W-:Y:S01]  /*a040*/  @P4 STG.E.U16 desc[UR36][R4.64+0x1f2], R149 ;  /* 0x0001f29504004986 */ /* 0x0003e2000c101524 */
[----:B0-----:R-:W-:Y:S02]  /*a050*/  @P2 IMAD.MOV.U32 R2, RZ, RZ, R6 ;  /* 0x000000ffff022224 */ /* 0x001fe400078e0006 */
[----:B------:R-:W-:-:S05]  /*a060*/  @P2 IMAD.MOV.U32 R3, RZ, RZ, R7 ;  /* 0x000000ffff032224 */ /* 0x000fca00078e0007 */
[----:B------:R1:W-:Y:S04]  /*a070*/  @P2 STG.E.U16 desc[UR36][R2.64+0x1f0], R150 ;  /* 0x0001f09602002986 */ /* 0x0003e8000c101524 */
[----:B------:R1:W-:Y:S02]  /*a080*/  @P1 STG.E.U16 desc[UR36][R6.64+0x1f2], R151 ;  /* 0x0001f29706001986 */ /* 0x0003e4000c101524 */
.L_x_286:
[----:B------:R-:W-:Y:S05]  /*a090*/  BSYNC B0 ;  /* 0x0000000000007941 */ /* 0x000fea0003800000 */
.L_x_32:
[----:B01----:R-:W2:Y:S01]  /*a0a0*/  LDL.64 R2, [R1] ;  /* 0x0000000001027983 */ /* 0x003ea20000100a00 */
[----:B------:R-:W-:Y:S01]  /*a0b0*/  ULDC.64 UR4, c[0x0][0x650] ;  /* 0x0001940000047ab9 */ /* 0x000fe20000000a00 */
[----:B------:R0:W-:Y:S01]  /*a0c0*/  SYNCS.ARRIVE.TRANS64.A1T0 RZ, [R160+UR45], RZ ;  /* 0x000000ffa0ff79a7 */ /* 0x0001e2000810002d */
[----:B------:R-:W-:Y:S01]  /*a0d0*/  PRMT R0, RZ, 0x7610, R0 ;  /* 0x00007610ff007816 */ /* 0x000fe20000000000 */
[----:B------:R-:W-:Y:S02]  /*a0e0*/  IMAD.MOV.U32 R19, RZ, RZ, -0x1 ;  /* 0xffffffffff137424 */ /* 0x000fe400078e00ff */
[----:B-----5:R-:W-:Y:S01]  /*a0f0*/  IMAD.MOV.U32 R22, RZ, RZ, -0x1 ;  /* 0xffffffffff167424 */ /* 0x020fe200078e00ff */
[----:B--2---:R-:W-:-:S04]  /*a100*/  LEA R18, P0, R2, R18, 0x1 ;  /* 0x0000001202127211 */ /* 0x004fc800078008ff */
[----:B------:R-:W-:Y:S01]  /*a110*/  LEA.HI.X R17, R2, R17, R23, 0x1, P0 ;  /* 0x0000001102117211 */ /* 0x000fe200000f0c17 */
[----:B------:R-:W-:Y:S01]  /*a120*/  IMAD.MOV.U32 R2, RZ, RZ, -0x1 ;  /* 0xffffffffff027424 */ /* 0x000fe200078e00ff */
[----:B------:R-:W-:-:S04]  /*a130*/  ISETP.GE.U32.AND P0, PT, R18, UR4, PT ;  /* 0x0000000412007c0c */ /* 0x000fc8000bf06070 */
[----:B------:R-:W-:-:S13]  /*a140*/  ISETP.GE.U32.AND.EX P0, PT, R17, UR5, PT, P0 ;  /* 0x0000000511007c0c */ /* 0x000fda000bf06100 */
[----:B0-----:R-:W-:Y:S05]  /*a150*/  @P0 BRA `(.L_x_287) ;  /* 0x0000000400700947 */ /* 0x001fea0003800000 */
[----:B------:R-:W0:Y:S01]  /*a160*/  S2R R10, SR_CTAID.X ;  /* 0x00000000000a7919 */ /* 0x000e220000002500 */
[----:B---34-:R-:W1:Y:S01]  /*a170*/  LDC.64 R8, c[0x0][0x628] ;  /* 0x00018a00ff087b82 */ /* 0x018e620000000a00 */
[----:B------:R-:W-:Y:S01]  /*a180*/  ULDC UR4, c[0x0][0x150] ;  /* 0x0000540000047ab9 */ /* 0x000fe20000000800 */
[----:B------:R-:W-:Y:S01]  /*a190*/  IMAD.MOV.U32 R6, RZ, RZ, R18 ;  /* 0x000000ffff067224 */ /* 0x000fe200078e0012 */
[----:B------:R-:W2:Y:S01]  /*a1a0*/  S2R R20, SR_CTAID.Y ;  /* 0x0000000000147919 */ /* 0x000ea20000002600 */
[----:B------:R-:W-:-:S04]  /*a1b0*/  IMAD.MOV.U32 R7, RZ, RZ, R17 ;  /* 0x000000ffff077224 */ /* 0x000fc800078e0011 */
[----:B------:R-:W3:Y:S08]  /*a1c0*/  LDC R15, c[0x0][0x144] ;  /* 0x00005100ff0f7b82 */ /* 0x000ef00000000800 */
[----:B------:R-:W4:Y:S08]  /*a1d0*/  LDC R0, c[0x0][0x630] ;  /* 0x00018c00ff007b82 */ /* 0x000f300000000800 */
[----:B------:R-:W2:Y:S01]  /*a1e0*/  LDC.64 R12, c[0x0][0x620] ;  /* 0x00018800ff0c7b82 */ /* 0x000ea20000000a00 */
[----:B-1----:R-:W-:-:S04]  /*a1f0*/  ISETP.NE.U32.AND P0, PT, R8, RZ, PT ;  /* 0x000000ff0800720c */ /* 0x002fc80003f05070 */
[----:B------:R-:W-:Y:S02]  /*a200*/  ISETP.NE.AND.EX P0, PT, R9, RZ, PT, P0 ;  /* 0x000000ff0900720c */ /* 0x000fe40003f05300 */
[----:B0-----:R-:W-:-:S05]  /*a210*/  I2FP.F32.U32 R2, R10 ;  /* 0x0000000a00027245 */ /* 0x001fca0000201000 */
[----:B------:R-:W-:-:S04]  /*a220*/  FMUL R2, R2, UR4 ;  /* 0x0000000402027c20 */ /* 0x000fc80008400000 */
[----:B------:R0:W1:Y:S02]  /*a230*/  F2I.U32.TRUNC.NTZ R14, R2 ;  /* 0x00000002000e7305 */ /* 0x000064000020f000 */
[----:B---34-:R-:W-:Y:S05]  /*a240*/  @!P0 BRA `(.L_x_288) ;  /* 0x0000000000288947 */ /* 0x018fea0003800000 */
[----:B------:R-:W3:Y:S02]  /*a250*/  LDC R3, c[0x0][0x634] ;  /* 0x00018d00ff037b82 */ /* 0x000ee40000000800 */
[----:B---3--:R-:W-:-:S05]  /*a260*/  IADD3 R7, P0, R18, R3, RZ ;  /* 0x0000000312077210 */ /* 0x008fca0007f1e0ff */
[----:B------:R-:W-:-:S04]  /*a270*/  IMAD.X R11, RZ, RZ, R17, P0 ;  /* 0x000000ffff0b7224 */ /* 0x000fc800000e0611 */
[----:B0-----:R-:W-:-:S04]  /*a280*/  IMAD.WIDE.U32 R2, R11, R8, RZ ;  /* 0x000000080b027225 */ /* 0x001fc800078e00ff */
[----:B------:R-:W-:-:S04]  /*a290*/  IMAD.WIDE.U32 R4, P0, R7, R9, R2 ;  /* 0x0000000907047225 */ /* 0x000fc80007800002 */
[----:B------:R-:W-:-:S04]  /*a2a0*/  IMAD.WIDE.U32 R2, R7, R8, RZ ;  /* 0x0000000807027225 */ /* 0x000fc800078e00ff */
[----:B------:R-:W-:Y:S01]  /*a2b0*/  IMAD.X R7, RZ, RZ, RZ, P0 ;  /* 0x000000ffff077224 */ /* 0x000fe200000e06ff */
[----:B------:R-:W-:Y:S01]  /*a2c0*/  IADD3 RZ, P0, R3, R4, RZ ;  /* 0x0000000403ff7210 */ /* 0x000fe20007f1e0ff */
[----:B------:R-:W-:-:S04]  /*a2d0*/  IMAD.MOV.U32 R6, RZ, RZ, R5 ;  /* 0x000000ffff067224 */ /* 0x000fc800078e0005 */
[----:B------:R-:W-:-:S08]  /*a2e0*/  IMAD.WIDE.U32.X R6, R11, R9, R6, P0 ;  /* 0x000000090b067225 */ /* 0x000fd000000e0406 */
.L_x_288:
[----:B------:R-:W3:Y:S01]  /*a2f0*/  LDC.64 R26, c[0x0][0x640] ;  /* 0x00019000ff1a7b82 */ /* 0x000ee20000000a00 */
[-C--:B------:R-:W-:Y:S01]  /*a300*/  SHF.R.U64 R11, R6, R0.reuse, R7 ;  /* 0x00000000060b7219 */ /* 0x080fe20000001207 */
[----:B------:R-:W-:Y:S01]  /*a310*/  IMAD.MOV.U32 R19, RZ, RZ, R17 ;  /* 0x000000ffff137224 */ /* 0x000fe200078e0011 */
[----:B------:R-:W-:Y:S01]  /*a320*/  SHF.R.U32.HI R0, RZ, R0, R7 ;  /* 0x00000000ff007219 */ /* 0x000fe20000011607 */
[----:B-1----:R-:W-:Y:S01]  /*a330*/  IMAD.MOV R14, RZ, RZ, -R14 ;  /* 0x000000ffff0e7224 */ /* 0x002fe200078e0a0e */
[----:B------:R-:W-:Y:S01]  /*a340*/  IADD3 R5, P0, RZ, -R11, RZ ;  /* 0x8000000bff057210 */ /* 0x000fe20007f1e0ff */
[----:B------:R-:W-:Y:S01]  /*a350*/  ULDC UR4, c[0x0][0x154] ;  /* 0x0000550000047ab9 */ /* 0x000fe20000000800 */
[----:B------:R-:W-:Y:S01]  /*a360*/  IMAD.MOV.U32 R7, RZ, RZ, 0x1 ;  /* 0x00000001ff077424 */ /* 0x000fe200078e00ff */
[----:B------:R-:W1:Y:S01]  /*a370*/  LDC R4, c[0x0][0x618] ;  /* 0x00018600ff047b82 */ /* 0x000e620000000800 */
[----:B------:R-:W-:Y:S02]  /*a380*/  IMAD R22, R15, R14, R10 ;  /* 0x0000000e0f167224 */ /* 0x000fe400078e020a */
[----:B------:R-:W-:-:S04]  /*a390*/  IMAD.X R3, RZ, RZ, ~R0, P0 ;  /* 0x000000ffff037224 */ /* 0x000fc800000e0e00 */
[-C--:B--2---:R-:W-:Y:S01]  /*a3a0*/  IMAD R0, R3, R12.reuse, RZ ;  /* 0x0000000c03007224 */ /* 0x084fe200078e02ff */
[----:B------:R-:W2:Y:S01]  /*a3b0*/  LDC R6, c[0x0][0x608] ;  /* 0x00018200ff067b82 */ /* 0x000ea20000000800 */
[----:B0-----:R-:W-:-:S04]  /*a3c0*/  IMAD.WIDE.U32 R2, R5, R12, R18 ;  /* 0x0000000c05027225 */ /* 0x001fc800078e0012 */
[----:B------:R-:W-:Y:S01]  /*a3d0*/  IMAD R5, R5, R13, R0 ;  /* 0x0000000d05057224 */ /* 0x000fe200078e0200 */
[----:B------:R-:W-:Y:S02]  /*a3e0*/  I2FP.F32.U32 R0, R20 ;  /* 0x0000001400007245 */ /* 0x000fe40000201000 */
[----:B------:R-:W0:Y:S01]  /*a3f0*/  LDC R24, c[0x0][0x658] ;  /* 0x00019600ff187b82 */ /* 0x000e220000000800 */
[----:B------:R-:W-:Y:S01]  /*a400*/  IMAD.IADD R3, R3, 0x1, R5 ;  /* 0x0000000103037824 */ /* 0x000fe200078e0205 */
[----:B---3--:R-:W-:Y:S01]  /*a410*/  ISETP.NE.U32.AND P0, PT, R26, RZ, PT ;  /* 0x000000ff1a00720c */ /* 0x008fe20003f05070 */
[----:B------:R-:W-:Y:S01]  /*a420*/  FMUL R0, R0, UR4 ;  /* 0x0000000400007c20 */ /* 0x000fe20008400000 */
[----:B------:R-:W-:Y:S02]  /*a430*/  IMAD.MOV.U32 R5, RZ, RZ, -0x1 ;  /* 0xffffffffff057424 */ /* 0x000fe400078e00ff */
[----:B------:R-:W-:Y:S01]  /*a440*/  ISETP.NE.AND.EX P0, PT, R27, RZ, PT, P0 ;  /* 0x000000ff1b00720c */ /* 0x000fe20003f05300 */
[----:B------:R3:W4:Y:S01]  /*a450*/  F2I.U32.TRUNC.NTZ R12, R0 ;  /* 0x00000000000c7305 */ /* 0x000722000020f000 */
[----:B------:R-:W3:Y:S01]  /*a460*/  LDC R15, c[0x0][0x148] ;  /* 0x00005200ff0f7b82 */ /* 0x000ee20000000800 */
[----:B-1----:R-:W-:-:S02]  /*a470*/  SHF.R.U64 R10, R2, R4, R3 ;  /* 0x00000004020a7219 */ /* 0x002fc40000001203 */
[----:B------:R-:W-:-:S05]  /*a480*/  SHF.R.U32.HI R3, RZ, R4, R3 ;  /* 0x00000004ff037219 */ /* 0x000fca0000011603 */
[----:B------:R-:W1:Y:S01]  /*a490*/  LDC R14, c[0x0][0x600] ;  /* 0x00018000ff0e7b82 */ /* 0x000e620000000800 */
[-CC-:B--2---:R-:W-:Y:S02]  /*a4a0*/  SHF.R.U64 R8, R10, R6.reuse, R3.reuse ;  /* 0x000000060a087219 */ /* 0x184fe40000001203 */
[----:B------:R-:W-:-:S05]  /*a4b0*/  SHF.R.U32.HI R3, RZ, R6, R3 ;  /* 0x00000006ff037219 */ /* 0x000fca0000011603 */
[----:B------:R-:W2:Y:S01]  /*a4c0*/  LDC R21, c[0x0][0x648] ;  /* 0x00019200ff157b82 */ /* 0x000ea20000000800 */
[-CC-:B0-----:R-:W-:Y:S02]  /*a4d0*/  SHF.R.U64 R13, R8, R24.reuse, R3.reuse ;  /* 0x00000018080d7219 */ /* 0x181fe40000001203 */
[-C--:B------:R-:W-:Y:S02]  /*a4e0*/  SHF.L.U32 R5, R5, R24.reuse, RZ ;  /* 0x0000001805057219 */ /* 0x080fe400000006ff */
[-C--:B------:R-:W-:Y:S01]  /*a4f0*/  SHF.R.U32.HI R3, RZ, R24.reuse, R3 ;  /* 0x00000018ff037219 */ /* 0x080fe20000011603 */
[----:B------:R-:W-:Y:S01]  /*a500*/  IMAD.MOV.U32 R2, RZ, RZ, R13 ;  /* 0x000000ffff027224 */ /* 0x000fe200078e000d */
[----:B------:R-:W-:Y:S01]  /*a510*/  SHF.L.U32 R24, R7, R24, RZ ;  /* 0x0000001807187219 */ /* 0x000fe200000006ff */
[----:B------:R-:W0:Y:S01]  /*a520*/  LDC R25, c[0x0][0x638] ;  /* 0x00018e00ff197b82 */ /* 0x000e220000000800 */
[----:B------:R-:W-:-:S07]  /*a530*/  LOP3.LUT R19, RZ, R5, RZ, 0x33, !PT ;  /* 0x00000005ff137212 */ /* 0x000fce00078e33ff */
[----:B------:R-:W0:Y:S01]  /*a540*/  LDC R28, c[0x0][0x610] ;  /* 0x00018400ff1c7b82 */ /* 0x000e220000000800 */
[----:B----4-:R-:W-:Y:S05]  /*a550*/  @!P0 BRA `(.L_x_289) ;  /* 0x0000000000288947 */ /* 0x010fea0003800000 */
[----:B---3--:R-:W3:Y:S02]  /*a560*/  LDC R0, c[0x0][0x64c] ;  /* 0x00019300ff007b82 */ /* 0x008ee40000000800 */
[----:B---3--:R-:W-:-:S05]  /*a570*/  IADD3 R7, P0, R13, R0, RZ ;  /* 0x000000000d077210 */ /* 0x008fca0007f1e0ff */
        /* <DEDUP_REMOVED lines=8> */
.L_x_289:
[----:B------:R-:W4:Y:S01]  /*a600*/  LDC R4, c[0x0][0x65c] ;  /* 0x00019700ff047b82 */ /* 0x000f220000000800 */
[----:B--23--:R-:W-:Y:S01]  /*a610*/  SHF.R.U64 R0, R2, R21, R3 ;  /* 0x0000001502007219 */ /* 0x00cfe20000001203 */
[----:B-1----:R-:W-:Y:S01]  /*a620*/  VIADD R3, R14, 0xffffffff ;  /* 0xffffffff0e037836 */ /* 0x002fe20000000000 */
[----:B------:R-:W-:Y:S01]  /*a630*/  LOP3.LUT R19, R8, R19, RZ, 0xc0, !PT ;  /* 0x0000001308137212 */ /* 0x000fe200078ec0ff */
[----:B------:R-:W-:Y:S02]  /*a640*/  IMAD.MOV R12, RZ, RZ, -R12 ;  /* 0x000000ffff0c7224 */ /* 0x000fe400078e0a0c */
[----:B------:R-:W-:Y:S01]  /*a650*/  IMAD.MOV R2, RZ, RZ, -R0 ;  /* 0x000000ffff027224 */ /* 0x000fe200078e0a00 */
[----:B------:R-:W-:Y:S01]  /*a660*/  LOP3.LUT R3, R10, R3, RZ, 0xc0, !PT ;  /* 0x000000030a037212 */ /* 0x000fe200078ec0ff */
[----:B------:R-:W-:Y:S02]  /*a670*/  IMAD R19, R24, R0, R19 ;  /* 0x0000000018137224 */ /* 0x000fe400078e0213 */
[----:B0-----:R-:W-:-:S04]  /*a680*/  IMAD R0, R2, R25, R13 ;  /* 0x0000001902007224 */ /* 0x001fc800078e020d */
[----:B------:R-:W-:Y:S01]  /*a690*/  IMAD R2, R0, R14, R3 ;  /* 0x0000000e00027224 */ /* 0x000fe200078e0203 */
[----:B----4-:R-:W-:Y:S01]  /*a6a0*/  ISETP.NE.AND P0, PT, R4, 0x1, PT ;  /* 0x000000010400780c */ /* 0x010fe20003f05270 */
[----:B------:R-:W-:-:S05]  /*a6b0*/  IMAD.MOV.U32 R4, RZ, RZ, 0x1 ;  /* 0x00000001ff047424 */ /* 0x000fca00078e00ff */
[----:B------:R-:W-:-:S07]  /*a6c0*/  PRMT R0, R4, 0x7610, R0 ;  /* 0x0000761004007816 */ /* 0x000fce0000000000 */
[----:B------:R-:W-:-:S04]  /*a6d0*/  @P0 IMAD R22, R15, R12, R20 ;  /* 0x0000000c0f160224 */ /* 0x000fc800078e0214 */
[----:B------:R-:W-:-:S05]  /*a6e0*/  IMAD R19, R19, R28, R22 ;  /* 0x0000001c13137224 */ /* 0x000fca00078e0216 */
[----:B------:R-:W-:Y:S02]  /*a6f0*/  SEL R22, R2, R19, !P0 ;  /* 0x0000001302167207 */ /* 0x000fe40004000000 */
[----:B------:R-:W-:Y:S01]  /*a700*/  SEL R19, R19, R2, !P0 ;  /* 0x0000000213137207 */ /* 0x000fe20004000000 */
[----:B------:R-:W-:-:S07]  /*a710*/  IMAD.MOV.U32 R2, RZ, RZ, R11 ;  /* 0x000000ffff027224 */ /* 0x000fce00078e000b */
.L_x_287:
[----:B------:R-:W-:Y:S02]  /*a720*/  LOP3.LUT P0, RZ, R0, 0xff, RZ, 0xc0, !PT ;  /* 0x000000ff00ff7812 */ /* 0x000fe4000780c0ff */
[----:B------:R-:W-:-:S11]  /*a730*/  LOP3.LUT R173, R173, 0x1, RZ, 0x3c, !PT ;  /* 0x00000001adad7812 */ /* 0x000fd600078e3cff */
[----:B------:R-:W-:Y:S05]  /*a740*/  @P0 BRA `(.L_x_290) ;  /* 0xffffff6c00300947 */ /* 0x000fea000383ffff */
[----:B------:R-:W-:Y:S05]  /*a750*/  EXIT ;  /* 0x000000000000794d */ /* 0x000fea0003800000 */
.L_x_13:
[----:B------:R-:W-:-:S08]  /*a760*/  ISETP.NE.AND P0, PT, R0, RZ, PT ;  /* 0x000000ff0000720c */ /* 0x000fd00003f05270 */
[----:B0-----:R-:W0:-:S00]  /*a770*/  USETMAXREG.DEALLOC.CTAPOOL 0x28 ;  /* 0x00000028000079c8 */ /* 0x001e0000080e0500 */
[----:B------:R-:W-:Y:S05]  /*a780*/  @P0 EXIT ;  /* 0x000000000000094d */ /* 0x000fea0003800000 */
[----:B0-----:R-:W-:Y:S01]  /*a790*/  LOP3.LUT P0, RZ, R8, 0xff, RZ, 0xc0, !PT ;  /* 0x000000ff08ff7812 */ /* 0x001fe2000780c0ff */
[----:B------:R-:W-:Y:S02]  /*a7a0*/  IMAD.MOV.U32 R0, RZ, RZ, 0x1 ;  /* 0x00000001ff007424 */ /* 0x000fe400078e00ff */
[----:B------:R-:W-:-:S10]  /*a7b0*/  IMAD.MOV.U32 R7, RZ, RZ, RZ ;  /* 0x000000ffff077224 */ /* 0x000fd400078e00ff */
[----:B------:R-:W-:Y:S05]  /*a7c0*/  @!P0 BRA `(.L_x_291) ;  /* 0x0000000c004c8947 */ /* 0x000fea0003800000 */
[----:B------:R-:W-:Y:S01]  /*a7d0*/  LOP3.LUT P0, RZ, R4, 0x1f, RZ, 0xc0, !PT ;  /* 0x0000001f04ff7812 */ /* 0x000fe2000780c0ff */
[----:B------:R-:W-:Y:S01]  /*a7e0*/  ULDC UR5, c[0x0][0x658] ;  /* 0x0001960000057ab9 */ /* 0x000fe20000000800 */
[----:B------:R-:W-:Y:S01]  /*a7f0*/  UMOV UR6, 0xffffffff ;  /* 0xffffffff00067882 */ /* 0x000fe20000000000 */
[----:B------:R-:W-:Y:S01]  /*a800*/  BSSY B0, `(.L_x_291) ;  /* 0x00000cf000007945 */ /* 0x000fe20003800000 */
[----:B------:R-:W-:Y:S01]  /*a810*/  USHF.L.U32 UR6, UR6, UR5, URZ ;  /* 0x0000000506067299 */ /* 0x000fe2000800063f */
[C---:B------:R-:W-:Y:S01]  /*a820*/  ISETP.NE.AND P2, PT, R3.reuse, RZ, PT ;  /* 0x000000ff0300720c */ /* 0x040fe20003f45270 */
[----:B------:R-:W-:Y:S01]  /*a830*/  UMOV UR7, 0x1 ;  /* 0x0000000100077882 */ /* 0x000fe20000000000 */
[----:B------:R-:W-:Y:S01]  /*a840*/  ISETP.NE.OR P0, PT, R3, RZ, !P0 ;  /* 0x000000ff0300720c */ /* 0x000fe20004705670 */
[----:B------:R-:W-:Y:S01]  /*a850*/  IMAD.MOV.U32 R8, RZ, RZ, 0x1 ;  /* 0x00000001ff087424 */ /* 0x000fe200078e00ff */
[----:B------:R-:W-:Y:S01]  /*a860*/  LOP3.LUT R6, R16, 0x2, RZ, 0xfc, !PT ;  /* 0x0000000210067812 */ /* 0x000fe200078efcff */
[----:B------:R-:W-:Y:S01]  /*a870*/  IMAD.MOV.U32 R0, RZ, RZ, 0x1 ;  /* 0x00000001ff007424 */ /* 0x000fe200078e00ff */
[----:B------:R-:W-:Y:S01]  /*a880*/  ULDC UR4, c[0x0][0x600] ;  /* 0x0001800000047ab9 */ /* 0x000fe20000000800 */
[----:B------:R-:W-:Y:S01]  /*a890*/  IMAD.MOV.U32 R7, RZ, RZ, RZ ;  /* 0x000000ffff077224 */ /* 0x000fe200078e00ff */
[----:B------:R-:W-:-:S02]  /*a8a0*/  USHF.L.U32 UR13, UR7, UR5, URZ ;  /* 0x00000005070d7299 */ /* 0x000fc4000800063f */
[----:B------:R-:W-:Y:S02]  /*a8b0*/  UIADD3 UR21, UR40, 0x1, URZ ;  /* 0x0000000128157890 */ /* 0x000fe4000fffe03f */
[----:B------:R-:W-:Y:S02]  /*a8c0*/  UIADD3 UR4, UR4, -0x1, URZ ;  /* 0xffffffff04047890 */ /* 0x000fe4000fffe03f */
[----:B------:R-:W-:Y:S01]  /*a8d0*/  ULOP3.LUT UR5, URZ, UR6, URZ, 0x33, !UPT ;  /* 0x000000063f057292 */ /* 0x000fe2000f8e333f */
[----:B------:R-:W-:-:S11]  /*a8e0*/  ULDC.64 UR22, c[0x0][0x198] ;  /* 0x0000660000167ab9 */ /* 0x000fd60000000a00 */
.L_x_303:
[----:B------:R-:W-:-:S03]  /*a8f0*/  UMOV UR6, 0xffffffff ;  /* 0xffffffff00067882 */ /* 0x000fc60000000000 */
[----:B------:R-:W-:Y:S05]  /*a900*/  BRA.DIV UR6, `(.L_x_292) ;  /* 0x0000000e06ec7947 */ /* 0x000fea000b800000 */
[----:B------:R-:W-:-:S13]  /*a910*/  ELECT P6, URZ, PT ;  /* 0x00000000003f782f */ /* 0x000fda00038c0000 */
.L_x_315:
[----:B------:R-:W0:Y:S01]  /*a920*/  LDC R3, c[0x0][0x28c] ;  /* 0x0000a300ff037b82 */ /* 0x000e220000000800 */
[----:B------:R-:W-:Y:S01]  /*a930*/  BSSY B1, `(.L_x_293) ;  /* 0x0000043000017945 */ /* 0x000fe20003800000 */
[----:B0-----:R-:W-:-:S13]  /*a940*/  ISETP.LT.OR P6, PT, R3, 0x1, !P6 ;  /* 0x000000010300780c */ /* 0x001fda00077c1670 */
[----:B------:R-:W-:Y:S05]  /*a950*/  @P6 BRA `(.L_x_294) ;  /* 0x0000000400006947 */ /* 0x000fea0003800000 */
[----:B------:R-:W-:Y:S02]  /*a960*/  IMAD.SHL.U32 R19, R19, 0x40, RZ ;  /* 0x0000004013137824 */ /* 0x000fe400078e00ff */
[----:B------:R-:W-:Y:S02]  /*a970*/  IMAD.SHL.U32 R22, R22, 0x100, RZ ;  /* 0x0000010016167824 */ /* 0x000fe400078e00ff */
[----:B------:R-:W-:Y:S02]  /*a980*/  IMAD.MOV.U32 R12, RZ, RZ, RZ ;  /* 0x000000ffff0c7224 */ /* 0x000fe400078e00ff */
[----:B------:R-:W-:Y:S02]  /*a990*/  IMAD.U32 R13, RZ, RZ, UR21 ;  /* 0x00000015ff0d7e24 */ /* 0x000fe4000f8e00ff */
[----:B------:R-:W-:Y:S02]  /*a9a0*/  IMAD.MOV.U32 R3, RZ, RZ, R0 ;  /* 0x000000ffff037224 */ /* 0x000fe400078e0000 */
[----:B------:R-:W-:-:S07]  /*a9b0*/  IMAD.MOV.U32 R4, RZ, RZ, R7 ;  /* 0x000000ffff047224 */ /* 0x000fce00078e0007 */
.L_x_298:
[----:B------:R-:W0:Y:S01]  /*a9c0*/  S2R R10, SR_CgaCtaId ;  /* 0x00000000000a7919 */ /* 0x000e220000008800 */
[----:B------:R-:W-:Y:S01]  /*a9d0*/  MOV R5, 0x400 ;  /* 0x0000040000057802 */ /* 0x000fe20000000f00 */
[----:B------:R-:W1:Y:S03]  /*a9e0*/  @!P2 LDC R9, c[0x0][0x500] ;  /* 0x00014000ff09ab82 */ /* 0x000e660000000800 */
[----:B0-----:R-:W-:Y:S02]  /*a9f0*/  LEA R11, R10, R5, 0x18 ;  /* 0x000000050a0b7211 */ /* 0x001fe400078ec0ff */
[----:B------:R-:W-:-:S03]  /*aa00*/  SHF.L.U32 R5, R3, 0x1f, RZ ;  /* 0x0000001f03057819 */ /* 0x000fc600000006ff */
[----:B------:R-:W-:-:S04]  /*aa10*/  IMAD R10, R4, 0x8, R11 ;  /* 0x00000008040a7824 */ /* 0x000fc800078e020b */
[----:B------:R-:W0:Y:S02]  /*aa20*/  SYNCS.PHASECHK.TRANS64.TRYWAIT P1, [R10+URZ+0x18], R5 ;  /* 0x000018050a0075a7 */ /* 0x000e24000802017f */
[----:B01----:R-:W-:Y:S05]  /*aa30*/  @!P1 BRA `(.L_x_295) ;  /* 0x0000000c00c09947 */ /* 0x003fea0003800000 */
.L_x_316:
[----:B0-----:R-:W-:Y:S01]  /*aa40*/  PRMT R5, R6, 0x9910, RZ ;  /* 0x0000991006057816 */ /* 0x001fe200000000ff */
[----:B------:R0:W-:Y:S03]  /*aa50*/  @!P2 SYNCS.ARRIVE.TRANS64 RZ, [R10+URZ], R9 ;  /* 0x000000090affa9a7 */ /* 0x0001e6000800003f */
[----:B------:R-:W-:-:S13]  /*aa60*/  ISETP.NE.AND P1, PT, R5, 0x2, PT ;  /* 0x000000020500780c */ /* 0x000fda0003f25270 */
[----:B0-----:R-:W-:Y:S05]  /*aa70*/  @P1 BRA `(.L_x_296) ;  /* 0x0000000000041947 */ /* 0x001fea0003800000 */
[----:B------:R-:W-:Y:S01]  /*aa80*/  BPT.TRAP 0x1 ;  /* 0x000000040000795c */ /* 0x000fe20000300000 */
.L_x_296:
[----:B------:R-:W-:Y:S05]  /*aa90*/  @P0 BRA `(.L_x_297) ;  /* 0x0000000000040947 */ /* 0x000fea0003800000 */
[----:B------:R-:W-:Y:S01]  /*aaa0*/  BPT.TRAP 0x1 ;  /* 0x000000040000795c */ /* 0x000fe20000300000 */
.L_x_297:
[--C-:B------:R-:W-:Y:S01]  /*aab0*/  IMAD R5, R4, 0x4000, R11.reuse ;  /* 0x0000400004057824 */ /* 0x100fe200078e020b */
[----:B------:R-:W-:Y:S01]  /*aac0*/  R2UR UR34, R12 ;  /* 0x000000000c2272ca */ /* 0x000fe200000e0000 */
[----:B------:R-:W-:Y:S01]  /*aad0*/  IMAD R11, R4, 0x10000, R11 ;  /* 0x00010000040b7824 */ /* 0x000fe200078e020b */
[----:B------:R-:W-:Y:S01]  /*aae0*/  R2UR UR33, R10 ;  /* 0x000000000a2172ca */ /* 0x000fe200000e0000 */
[----:B------:R-:W-:Y:S01]  /*aaf0*/  VIADD R13, R13, 0xffffffff ;  /* 0xffffffff0d0d7836 */ /* 0x000fe20000000000 */
[----:B------:R-:W-:Y:S01]  /*ab00*/  R2UR UR24, R5 ;  /* 0x00000000051872ca */ /* 0x000fe200000e0000 */
[----:B------:R-:W-:Y:S01]  /*ab10*/  UIADD3 UR6, UP0, UR22, 0xf0, URZ ;  /* 0x000000f016067890 */ /* 0x000fe2000ff1e03f */
[----:B------:R-:W-:Y:S01]  /*ab20*/  R2UR UR8, R11 ;  /* 0x000000000b0872ca */ /* 0x000fe200000e0000 */
[----:B------:R-:W-:Y:S01]  /*ab30*/  UIADD3 UR30, UP1, UR22, 0x1f0, URZ ;  /* 0x000001f0161e7890 */ /* 0x000fe2000ff3e03f */
[----:B------:R-:W-:Y:S01]  /*ab40*/  R2UR UR36, R2 ;  /* 0x00000000022472ca */ /* 0x000fe200000e0000 */
[----:B------:R-:W-:Y:S01]  /*ab50*/  UIADD3.X UR7, URZ, UR23, URZ, UP0, !UPT ;  /* 0x000000173f077290 */ /* 0x000fe200087fe43f */
[----:B------:R-:W-:Y:S01]  /*ab60*/  R2UR UR35, R19 ;  /* 0x00000000132372ca */ /* 0x000fe200000e0000 */
[----:B------:R-:W-:Y:S01]  /*ab70*/  UIADD3.X UR31, URZ, UR23, URZ, UP1, !UPT ;  /* 0x000000173f1f7290 */ /* 0x000fe20008ffe43f */
[----:B------:R-:W-:Y:S01]  /*ab80*/  R2UR UR19, R22 ;  /* 0x00000000161372ca */ /* 0x000fe200000e0000 */
[----:B------:R-:W-:Y:S01]  /*ab90*/  UIADD3 UR26, UR34, 0x40, URZ ;  /* 0x00000040221a7890 */ /* 0x000fe2000fffe03f */
[----:B------:R-:W-:Y:S01]  /*aba0*/  ISETP.GT.AND P3, PT, R13, 0x1, PT ;  /* 0x000000010d00780c */ /* 0x000fe20003f64270 */
[----:B------:R-:W-:Y:S01]  /*abb0*/  VIADD R4, R4, 0x1 ;  /* 0x0000000104047836 */ /* 0x000fe20000000000 */
[----:B------:R-:W-:Y:S01]  /*abc0*/  UMOV UR14, 0x0 ;  /* 0x00000000000e7882 */ /* 0x000fe20000000000 */
[----:B------:R-:W-:Y:S01]  /*abd0*/  UIADD3 UR32, UR24, 0x100, URZ ;  /* 0x0000010018207890 */ /* 0x000fe2000fffe03f */
[----:B------:R-:W-:Y:S01]  /*abe0*/  VIADD R12, R12, 0x80 ;  /* 0x000000800c0c7836 */ /* 0x000fe20000000000 */
[----:B------:R-:W-:Y:S01]  /*abf0*/  UIADD3 UR24, UR24, 0x2100, URZ ;  /* 0x0000210018187890 */ /* 0x000fe2000fffe03f */
[----:B------:R-:W-:Y:S01]  /*ac00*/  ISETP.NE.AND P1, PT, R4, 0x3, PT ;  /* 0x000000030400780c */ /* 0x000fe20003f25270 */
[----:B------:R-:W-:-:S02]  /*ac10*/  UIADD3 UR16, UR8, 0xc100, URZ ;  /* 0x0000c10008107890 */ /* 0x000fc4000fffe03f */
[----:B------:R-:W-:Y:S01]  /*ac20*/  UIADD3 UR8, UR8, 0x14100, URZ ;  /* 0x0001410008087890 */ /* 0x000fe2000fffe03f */
[----:B------:R-:W-:Y:S01]  /*ac30*/  SEL R10, RZ, 0x1, P1 ;  /* 0x00000001ff0a7807 */ /* 0x000fe20000800000 */
[----:B------:R-:W-:Y:S01]  /*ac40*/  UMOV UR15, 0x10000000 ;  /* 0x10000000000f7882 */ /* 0x000fe20000000000 */
[----:B------:R-:W-:Y:S01]  /*ac50*/  UMOV UR25, UR33 ;  /* 0x0000002100197c82 */ /* 0x000fe20008000000 */
[----:B------:R-:W-:Y:S01]  /*ac60*/  UMOV UR28, UR36 ;  /* 0x00000024001c7c82 */ /* 0x000fe20008000000 */
[----:B------:R-:W-:Y:S01]  /*ac70*/  UMOV UR27, UR35 ;  /* 0x00000023001b7c82 */ /* 0x000fe20008000000 */
[----:B------:R-:W-:Y:S01]  /*ac80*/  UMOV UR17, UR33 ;  /* 0x0000002100117c82 */ /* 0x000fe20008000000 */
[----:B------:R-:W-:Y:S01]  /*ac90*/  UMOV UR18, UR34 ;  /* 0x0000002200127c82 */ /* 0x000fe20008000000 */
[----:B------:R-:W-:Y:S01]  /*aca0*/  UMOV UR20, UR36 ;  /* 0x0000002400147c82 */ /* 0x000fe20008000000 */
[----:B------:R0:W-:Y:S01]  /*acb0*/  UTMALDG.3D [UR32], [UR6], desc[UR14] ;  /* 0x00000e20060075b4 */ /* 0x0001e20008011000 */
[----:B------:R-:W-:Y:S01]  /*acc0*/  UMOV UR9, UR33 ;  /* 0x0000002100097c82 */ /* 0x000fe20008000000 */
[----:B------:R-:W-:Y:S01]  /*acd0*/  UMOV UR11, UR19 ;  /* 0x00000013000b7c82 */ /* 0x000fe20008000000 */
[----:B------:R-:W-:Y:S01]  /*ace0*/  UMOV UR12, UR36 ;  /* 0x00000024000c7c82 */ /* 0x000fe20008000000 */
[----:B------:R-:W-:Y:S01]  /*acf0*/  UMOV UR10, UR26 ;  /* 0x0000001a000a7c82 */ /* 0x000fe20008000000 */
[----:B------:R-:W-:-:S02]  /*ad00*/  LOP3.LUT R3, R3, R10, RZ, 0x3c, !PT ;  /* 0x0000000a03037212 */ /* 0x000fc400078e3cff */
[----:B------:R-:W-:Y:S01]  /*ad10*/  SEL R4, R4, RZ, P1 ;  /* 0x000000ff04047207 */ /* 0x000fe20000800000 */
[----:B------:R0:W-:Y:S01]  /*ad20*/  UTMALDG.3D [UR24], [UR6], desc[UR14] ;  /* 0x00000e18060075b4 */ /* 0x0001e20008011000 */
[----:B------:R0:W-:Y:S01]  /*ad30*/  UTMALDG.3D [UR16], [UR30], desc[UR14] ;  /* 0x00000e101e0075b4 */ /* 0x0001e20008011000 */
[----:B------:R0:W-:Y:S02]  /*ad40*/  UTMALDG.3D [UR8], [UR30], desc[UR14] ;  /* 0x00000e081e0075b4 */ /* 0x0001e40008011000 */
[----:B0-----:R-:W-:Y:S05]  /*ad50*/  @P3 BRA `(.L_x_298) ;  /* 0xfffffffc00183947 */ /* 0x001fea000383ffff */
.L_x_294:
[----:B------:R-:W-:Y:S05]  /*ad60*/  BSYNC B1 ;  /* 0x0000000000017941 */ /* 0x000fea0003800000 */
.L_x_293:
[----:B------:R-:W2:Y:S01]  /*ad70*/  LDL.64 R10, [R1] ;  /* 0x00000000010a7983 */ /* 0x000ea20000100a00 */
[----:B------:R-:W-:Y:S01]  /*ad80*/  LOP3.LUT P4, RZ, R8, 0xff, RZ, 0xc0, !PT ;  /* 0x000000ff08ff7812 */ /* 0x000fe2000788c0ff */
[----:B------:R-:W-:Y:S01]  /*ad90*/  VIADD R4, R7, UR40 ;  /* 0x0000002807047c36 */ /* 0x000fe20008000000 */
[----:B------:R-:W-:Y:S01]  /*ada0*/  ULDC.64 UR6, c[0x0][0x650] ;  /* 0x0001940000067ab9 */ /* 0x000fe20000000a00 */
[----:B------:R-:W-:Y:S01]  /*adb0*/  IMAD.U32 R7, RZ, RZ, UR40 ;  /* 0x00000028ff077e24 */ /* 0x000fe2000f8e00ff */
[----:B------:R-:W-:Y:S01]  /*adc0*/  UISETP.GE.U32.AND UP0, UPT, UR40, 0x3, UPT ;  /* 0x000000032800788c */ /* 0x000fe2000bf06070 */
[----:B------:R-:W-:Y:S01]  /*add0*/  BSSY B1, `(.L_x_299) ;  /* 0x000006f000017945 */ /* 0x000fe20003800000 */
[----:B------:R-:W-:Y:S01]  /*ade0*/  ISETP.GT.U32.AND P1, PT, R4, 0x2, PT ;  /* 0x000000020400780c */ /* 0x000fe20003f24070 */
[----:B------:R-:W-:Y:S01]  /*adf0*/  IMAD.MOV.U32 R19, RZ, RZ, -0x1 ;  /* 0xffffffffff137424 */ /* 0x000fe200078e00ff */
[----:B------:R-:W-:Y:S01]  /*ae00*/  PRMT R8, RZ, 0x7610, R8 ;  /* 0x00007610ff087816 */ /* 0x000fe20000000008 */
[----:B------:R-:W-:Y:S01]  /*ae10*/  IMAD.MOV.U32 R22, RZ, RZ, -0x1 ;  /* 0xffffffffff167424 */ /* 0x000fe200078e00ff */
[----:B------:R-:W-:-:S02]  /*ae20*/  ISETP.LT.U32.AND P1, PT, R7, 0x3, P1 ;  /* 0x000000030700780c */ /* 0x000fc40000f21070 */
[----:B------:R-:W-:Y:S01]  /*ae30*/  PLOP3.LUT P3, PT, PT, PT, UP0, 0x80, 0x0 ;  /* 0x000000000000781c */ /* 0x000fe20003f6f008 */
[----:B------:R-:W0:Y:S01]  /*ae40*/  @P4 S2R R3, SR_CgaCtaId ;  /* 0x0000000000034919 */ /* 0x000e220000008800 */
[----:B------:R-:W-:-:S04]  /*ae50*/  @P4 MOV R2, 0x400 ;  /* 0x0000040000024802 */ /* 0x000fc80000000f00 */
[----:B0-----:R-:W-:Y:S01]  /*ae60*/  @P4 LEA R5, R3, R2, 0x18 ;  /* 0x0000000203054211 */ /* 0x001fe200078ec0ff */
[----:B------:R-:W-:-:S03]  /*ae70*/  IMAD.WIDE.U32 R2, R4, -0x55555555, RZ ;  /* 0xaaaaaaab04027825 */ /* 0x000fc600078e00ff */
[----:B------:R0:W-:Y:S01]  /*ae80*/  @P4 SYNCS.ARRIVE.TRANS64.A1T0 RZ, [R5+URZ+0x68], RZ ;  /* 0x000068ff05ff49a7 */ /* 0x0001e2000810003f */
[----:B------:R-:W-:Y:S01]  /*ae90*/  IMAD.MOV.U32 R2, RZ, RZ, -0x1 ;  /* 0xffffffffff027424 */ /* 0x000fe200078e00ff */
[----:B0-----:R-:W-:Y:S02]  /*aea0*/  SHF.R.U32.HI R5, RZ, 0x1, R3 ;  /* 0x00000001ff057819 */ /* 0x001fe40000011603 */
[----:B------:R-:W-:-:S03]  /*aeb0*/  SEL R3, RZ, 0x1, !P1 ;  /* 0x00000001ff037807 */ /* 0x000fc60004800000 */
[----:B------:R-:W-:Y:S01]  /*aec0*/  IMAD R7, R5, -0x3, R4 ;  /* 0xfffffffd05077824 */ /* 0x000fe200078e0204 */
[----:B------:R-:W-:Y:S02]  /*aed0*/  LOP3.LUT R0, R0, R3, RZ, 0x3c, !PT ;  /* 0x0000000300007212 */ /* 0x000fe400078e3cff */
[----:B------:R-:W-:Y:S02]  /*aee0*/  PRMT R3, RZ, 0x7610, R3 ;  /* 0x00007610ff037816 */ /* 0x000fe40000000003 */
[----:B------:R-:W-:Y:S02]  /*aef0*/  @P3 LOP3.LUT R0, R0, 0x1, R5, 0x78, !PT ;  /* 0x0000000100003812 */ /* 0x000fe400078e7805 */
[----:B--2---:R-:W-:-:S04]  /*af00*/  IADD3 R18, P4, R18, R10, RZ ;  /* 0x0000000a12127210 */ /* 0x004fc80007f9e0ff */
[----:B------:R-:W-:Y:S01]  /*af10*/  ISETP.GE.U32.AND P1, PT, R18, UR6, PT ;  /* 0x0000000612007c0c */ /* 0x000fe2000bf26070 */
[----:B------:R-:W-:-:S05]  /*af20*/  IMAD.X R17, R17, 0x1, R23, P4 ;  /* 0x0000000111117824 */ /* 0x000fca00020e0617 */
[----:B------:R-:W-:-:S13]  /*af30*/  ISETP.GE.U32.AND.EX P1, PT, R17, UR7, PT, P1 ;  /* 0x0000000711007c0c */ /* 0x000fda000bf26110 */
[----:B------:R-:W-:Y:S05]  /*af40*/  @P1 BRA `(.L_x_300) ;  /* 0x00000004005c1947 */ /* 0x000fea0003800000 */
[----:B------:R-:W0:Y:S01]  /*af50*/  S2R R11, SR_CTAID.X ;  /* 0x00000000000b7919 */ /* 0x000e220000002500 */
[----:B------:R-:W-:Y:S01]  /*af60*/  ULDC.64 UR6, c[0x0][0x628] ;  /* 0x00018a0000067ab9 */ /* 0x000fe20000000a00 */
[----:B------:R-:W1:Y:S01]  /*af70*/  LDC R12, c[0x0][0x144] ;  /* 0x00005100ff0c7b82 */ /* 0x000e620000000800 */
[----:B------:R-:W-:Y:S01]  /*af80*/  ISETP.NE.U32.AND P1, PT, RZ, UR6, PT ;  /* 0x00000006ff007c0c */ /* 0x000fe2000bf25070 */
[----:B------:R-:W2:Y:S01]  /*af90*/  S2R R9, SR_CTAID.Y ;  /* 0x0000000000097919 */ /* 0x000ea20000002600 */
[----:B------:R-:W-:Y:S01]  /*afa0*/  ULDC UR8, c[0x0][0x150] ;  /* 0x0000540000087ab9 */ /* 0x000fe20000000800 */
[----:B------:R-:W-:Y:S01]  /*afb0*/  ULDC UR9, c[0x0][0x630] ;  /* 0x00018c0000097ab9 */ /* 0x000fe20000000800 */
[----:B------:R-:W-:Y:S01]  /*afc0*/  ISETP.NE.AND.EX P1, PT, RZ, UR7, PT, P1 ;  /* 0x00000007ff007c0c */ /* 0x000fe2000bf25310 */
[----:B------:R-:W-:Y:S01]  /*afd0*/  IMAD.MOV.U32 R2, RZ, RZ, R18 ;  /* 0x000000ffff027224 */ /* 0x000fe200078e0012 */
[----:B0-----:R-:W-:-:S05]  /*afe0*/  I2FP.F32.U32 R3, R11 ;  /* 0x0000000b00037245 */ /* 0x001fca0000201000 */
[----:B------:R-:W-:Y:S01]  /*aff0*/  FMUL R14, R3, UR8 ;  /* 0x00000008030e7c20 */ /* 0x000fe20008400000 */
[----:B------:R-:W-:-:S05]  /*b000*/  IMAD.MOV.U32 R3, RZ, RZ, R17 ;  /* 0x000000ffff037224 */ /* 0x000fca00078e0011 */
[----:B--2---:R-:W-:Y:S05]  /*b010*/  @!P1 BRA `(.L_x_301) ;  /* 0x0000000000289947 */ /* 0x004fea0003800000 */
[----:B------:R-:W-:Y:S02]  /*b020*/  ULDC UR8, c[0x0][0x634] ;  /* 0x00018d0000087ab9 */ /* 0x000fe40000000800 */
[----:B------:R-:W-:-:S05]  /*b030*/  IADD3 R3, P1, R18, UR8, RZ ;  /* 0x0000000812037c10 */ /* 0x000fca000ff3e0ff */
[----:B------:R-:W-:-:S04]  /*b040*/  IMAD.X R13, RZ, RZ, R17, P1 ;  /* 0x000000ffff0d7224 */ /* 0x000fc800008e0611 */
[----:B------:R-:W-:-:S04]  /*b050*/  IMAD.WIDE.U32 R4, R13, UR6, RZ ;  /* 0x000000060d047c25 */ /* 0x000fc8000f8e00ff */
[----:B------:R-:W-:-:S04]  /*b060*/  IMAD.WIDE.U32 R4, P1, R3, UR7, R4 ;  /* 0x0000000703047c25 */ /* 0x000fc8000f820004 */
[----:B------:R-:W-:-:S04]  /*b070*/  IMAD.WIDE.U32 R2, R3, UR6, RZ ;  /* 0x0000000603027c25 */ /* 0x000fc8000f8e00ff */
[----:B------:R-:W-:Y:S01]  /*b080*/  IMAD.MOV.U32 R2, RZ, RZ, R5 ;  /* 0x000000ffff027224 */ /* 0x000fe200078e0005 */
[----:B------:R-:W-:Y:S01]  /*b090*/  IADD3 RZ, P3, R3, R4, RZ ;  /* 0x0000000403ff7210 */ /* 0x000fe20007f7e0ff */
[----:B------:R-:W-:-:S04]  /*b0a0*/  IMAD.X R3, RZ, RZ, RZ, P1 ;  /* 0x000000ffff037224 */ /* 0x000fc800008e06ff */
[----:B------:R-:W-:-:S08]  /*b0b0*/  IMAD.WIDE.U32.X R2, R13, UR7, R2, P3 ;  /* 0x000000070d027c25 */ /* 0x000fd000098e0402 */
.L_x_301:
[--C-:B------:R-:W-:Y:S01]  /*b0c0*/  SHF.R.U64 R10, R2, UR9, R3.reuse ;  /* 0x00000009020a7c19 */ /* 0x100fe20008001203 */
[----:B------:R-:W0:Y:S01]  /*b0d0*/  F2I.U32.TRUNC.NTZ R14, R14 ;  /* 0x0000000e000e7305 */ /* 0x000e22000020f000 */
[----:B------:R-:W-:Y:S01]  /*b0e0*/  SHF.R.U32.HI R2, RZ, UR9, R3 ;  /* 0x00000009ff027c19 */ /* 0x000fe20008011603 */
[----:B------:R-:W-:Y:S01]  /*b0f0*/  ULDC.64 UR6, c[0x0][0x620] ;  /* 0x0001880000067ab9 */ /* 0x000fe20000000a00 */
[----:B------:R-:W-:Y:S01]  /*b100*/  IADD3 R5, P1, RZ, -R10, RZ ;  /* 0x8000000aff057210 */ /* 0x000fe20007f3e0ff */
[----:B------:R-:W-:Y:S01]  /*b110*/  IMAD.MOV.U32 R3, RZ, RZ, R17 ;  /* 0x000000ffff037224 */ /* 0x000fe200078e0011 */
[----:B------:R-:W-:-:S03]  /*b120*/  ULDC.64 UR8, c[0x0][0x640] ;  /* 0x0001900000087ab9 */ /* 0x000fc60000000a00 */
[----:B------:R-:W-:Y:S01]  /*b130*/  IMAD.X R2, RZ, RZ, ~R2, P1 ;  /* 0x000000ffff027224 */ /* 0x000fe200008e0e02 */
[----:B------:R-:W-:-:S03]  /*b140*/  ISETP.NE.U32.AND P1, PT, RZ, UR8, PT ;  /* 0x00000008ff007c0c */ /* 0x000fc6000bf25070 */
[----:B------:R-:W-:Y:S01]  /*b150*/  IMAD R4, R2, UR6, RZ ;  /* 0x0000000602047c24 */ /* 0x000fe2000f8e02ff */
[----:B------:R-:W-:Y:S01]  /*b160*/  ISETP.NE.AND.EX P1, PT, RZ, UR9, PT, P1 ;  /* 0x00000009ff007c0c */ /* 0x000fe2000bf25310 */
[----:B------:R-:W-:-:S04]  /*b170*/  IMAD.MOV.U32 R2, RZ, RZ, R18 ;  /* 0x000000ffff027224 */ /* 0x000fc800078e0012 */
[----:B------:R-:W-:Y:S01]  /*b180*/  IMAD.WIDE.U32 R2, R5, UR6, R2 ;  /* 0x0000000605027c25 */ /* 0x000fe2000f8e0002 */
[----:B------:R-:W-:-:S03]  /*b190*/  ULDC UR6, c[0x0][0x618] ;  /* 0x0001860000067ab9 */ /* 0x000fc60000000800 */
[----:B------:R-:W-:Y:S01]  /*b1a0*/  IMAD R5, R5, UR7, R4 ;  /* 0x0000000705057c24 */ /* 0x000fe2000f8e0204 */
[----:B------:R-:W-:Y:S01]  /*b1b0*/  ULDC UR7, c[0x0][0x154] ;  /* 0x0000550000077ab9 */ /* 0x000fe20000000800 */
[----:B0-----:R-:W-:Y:S02]  /*b1c0*/  IMAD.MOV R4, RZ, RZ, -R14 ;  /* 0x000000ffff047224 */ /* 0x001fe400078e0a0e */
[----:B------:R-:W0:Y:S01]  /*b1d0*/  LDC R14, c[0x0][0x148] ;  /* 0x00005200ff0e7b82 */ /* 0x000e220000000800 */
[----:B------:R-:W-:Y:S02]  /*b1e0*/  IMAD.IADD R3, R3, 0x1, R5 ;  /* 0x0000000103037824 */ /* 0x000fe400078e0205 */
[----:B-1----:R-:W-:Y:S01]  /*b1f0*/  IMAD R11, R12, R4, R11 ;  /* 0x000000040c0b7224 */ /* 0x002fe200078e020b */
[----:B------:R-:W-:Y:S02]  /*b200*/  I2FP.F32.U32 R4, R9 ;  /* 0x0000000900047245 */ /* 0x000fe40000201000 */
[----:B------:R-:W-:-:S02]  /*b210*/  SHF.R.U64 R12, R2, UR6, R3 ;  /* 0x00000006020c7c19 */ /* 0x000fc40008001203 */
[----:B------:R-:W-:Y:S01]  /*b220*/  SHF.R.U32.HI R3, RZ, UR6, R3 ;  /* 0x00000006ff037c19 */ /* 0x000fe20008011603 */
[----:B------:R-:W-:Y:S01]  /*b230*/  FMUL R4, R4, UR7 ;  /* 0x0000000704047c20 */ /* 0x000fe20008400000 */
[----:B------:R-:W-:Y:S02]  /*b240*/  ULDC UR6, c[0x0][0x608] ;  /* 0x0001820000067ab9 */ /* 0x000fe40000000800 */
[--C-:B------:R-:W-:Y:S01]  /*b250*/  SHF.R.U64 R15, R12, UR6, R3.reuse ;  /* 0x000000060c0f7c19 */ /* 0x100fe20008001203 */
[----:B------:R1:W2:Y:S01]  /*b260*/  F2I.U32.TRUNC.NTZ R20, R4 ;  /* 0x0000000400147305 */ /* 0x0002a2000020f000 */
[----:B------:R-:W-:Y:S01]  /*b270*/  SHF.R.U32.HI R2, RZ, UR6, R3 ;  /* 0x00000006ff027c19 */ /* 0x000fe20008011603 */
[----:B------:R-:W-:-:S03]  /*b280*/  ULDC UR6, c[0x0][0x658] ;  /* 0x0001960000067ab9 */ /* 0x000fc60000000800 */
[--C-:B------:R-:W-:Y:S02]  /*b290*/  SHF.R.U64 R13, R15, UR6, R2.reuse ;  /* 0x000000060f0d7c19 */ /* 0x100fe40008001202 */
[----:B------:R-:W-:-:S03]  /*b2a0*/  SHF.R.U32.HI R19, RZ, UR6, R2 ;  /* 0x00000006ff137c19 */ /* 0x000fc60008011602 */
[----:B------:R-:W-:Y:S02]  /*b2b0*/  IMAD.MOV.U32 R2, RZ, RZ, R13 ;  /* 0x000000ffff027224 */ /* 0x000fe400078e000d */
[----:B------:R-:W-:Y:S01]  /*b2c0*/  IMAD.MOV.U32 R3, RZ, RZ, R19 ;  /* 0x000000ffff037224 */ /* 0x000fe200078e0013 */
[----:B-1----:R-:W-:Y:S06]  /*b2d0*/  @!P1 BRA `(.L_x_302) ;  /* 0x0000000000289947 */ /* 0x002fec0003800000 */
        /* <DEDUP_REMOVED lines=10> */
.L_x_302:
[----:B------:R-:W1:Y:S01]  /*b380*/  LDC R4, c[0x0][0x65c] ;  /* 0x00019700ff047b82 */ /* 0x000e620000000800 */
[----:B------:R-:W-:Y:S01]  /*b390*/  ULDC UR6, c[0x0][0x648] ;  /* 0x0001920000067ab9 */ /* 0x000fe20000000800 */
[----:B------:R-:W-:Y:S01]  /*b3a0*/  LOP3.LUT R15, R15, UR5, RZ, 0xc0, !PT ;  /* 0x000000050f0f7c12 */ /* 0x000fe2000f8ec0ff */
[----:B--2---:R-:W-:Y:S01]  /*b3b0*/  IMAD.MOV R20, RZ, RZ, -R20 ;  /* 0x000000ffff147224 */ /* 0x004fe200078e0a14 */
[----:B------:R-:W-:Y:S01]  /*b3c0*/  SHF.R.U64 R2, R2, UR6, R3 ;  /* 0x0000000602027c19 */ /* 0x000fe20008001203 */
[----:B------:R-:W-:Y:S01]  /*b3d0*/  ULDC UR6, c[0x0][0x638] ;  /* 0x00018e0000067ab9 */ /* 0x000fe20000000800 */
[----:B------:R-:W-:Y:S01]  /*b3e0*/  LOP3.LUT R12, R12, UR4, RZ, 0xc0, !PT ;  /* 0x000000040c0c7c12 */ /* 0x000fe2000f8ec0ff */
[----:B------:R-:W-:Y:S01]  /*b3f0*/  ULDC UR7, c[0x0][0x610] ;  /* 0x0001840000077ab9 */ /* 0x000fe20000000800 */
[----:B------:R-:W-:Y:S01]  /*b400*/  IMAD.MOV.U32 R3, RZ, RZ, 0x1 ;  /* 0x00000001ff037424 */ /* 0x000fe200078e00ff */
[----:B-1----:R-:W-:Y:S01]  /*b410*/  ISETP.NE.AND P1, PT, R4, 0x1, PT ;  /* 0x000000010400780c */ /* 0x002fe20003f25270 */
[----:B------:R-:W-:-:S02]  /*b420*/  IMAD.MOV R4, RZ, RZ, -R2 ;  /* 0x000000ffff047224 */ /* 0x000fc400078e0a02 */
[----:B------:R-:W-:Y:S02]  /*b430*/  IMAD R2, R2, UR13, R15 ;  /* 0x0000000d02027c24 */ /* 0x000fe4000f8e020f */
[----:B------:R-:W-:Y:S01]  /*b440*/  IMAD R13, R4, UR6, R13 ;  /* 0x00000006040d7c24 */ /* 0x000fe2000f8e020d */
[----:B------:R-:W-:-:S07]  /*b450*/  ULDC UR6, c[0x0][0x600] ;  /* 0x0001800000067ab9 */ /* 0x000fce0000000800 */
[----:B0-----:R-:W-:-:S04]  /*b460*/  @P1 IMAD R11, R14, R20, R9 ;  /* 0x000000140e0b1224 */ /* 0x001fc800078e0209 */
[----:B------:R-:W-:Y:S02]  /*b470*/  IMAD R11, R2, UR7, R11 ;  /* 0x00000007020b7c24 */ /* 0x000fe4000f8e020b */
[----:B------:R-:W-:-:S05]  /*b480*/  IMAD R2, R13, UR6, R12 ;  /* 0x000000060d027c24 */ /* 0x000fca000f8e020c */
[----:B------:R-:W-:Y:S02]  /*b490*/  SEL R22, R2, R11, !P1 ;  /* 0x0000000b02167207 */ /* 0x000fe40004800000 */
[----:B------:R-:W-:Y:S01]  /*b4a0*/  SEL R19, R11, R2, !P1 ;  /* 0x000000020b137207 */ /* 0x000fe20004800000 */
[----:B------:R-:W-:-:S07]  /*b4b0*/  IMAD.MOV.U32 R2, RZ, RZ, R10 ;  /* 0x000000ffff027224 */ /* 0x000fce00078e000a */
.L_x_300:
[----:B------:R-:W-:Y:S05]  /*b4c0*/  BSYNC B1 ;  /* 0x0000000000017941 */ /* 0x000fea0003800000 */
.L_x_299:
[----:B------:R-:W-:-:S13]  /*b4d0*/  LOP3.LUT P1, RZ, R3, 0xff, RZ, 0xc0, !PT ;  /* 0x000000ff03ff7812 */ /* 0x000fda000782c0ff */
[----:B------:R-:W-:Y:S05]  /*b4e0*/  @P1 BRA `(.L_x_303) ;  /* 0xfffffff400001947 */ /* 0x000fea000383ffff */
[----:B------:R-:W-:Y:S05]  /*b4f0*/  BSYNC B0 ;  /* 0x0000000000007941 */ /* 0x000fea0003800000 */
.L_x_291:
[----:B------:R-:W-:-:S03]  /*b500*/  UMOV UR6, 0xffffffff ;  /* 0xffffffff00067882 */ /* 0x000fc60000000000 */
[----:B------:R-:W-:Y:S05]  /*b510*/  BRA.DIV UR6, `(.L_x_304) ;  /* 0x00000006061c7947 */ /* 0x000fea000b800000 */
[----:B------:R-:W-:-:S13]  /*b520*/  ELECT P6, URZ, PT ;  /* 0x00000000003f782f */ /* 0x000fda00038c0000 */
.L_x_319:
[----:B------:R-:W-:Y:S04]  /*b530*/  BSSY B0, `(.L_x_305) ;  /* 0x0000022000007945 */ /* 0x000fe80003800000 */
[----:B------:R-:W-:Y:S05]  /*b540*/  @!P6 BRA `(.L_x_306) ;  /* 0x000000000080e947 */ /* 0x000fea0003800000 */
[----:B------:R-:W-:-:S04]  /*b550*/  LOP3.LUT R16, R16, 0x2, RZ, 0xfc, !PT ;  /* 0x0000000210107812 */ /* 0x000fc800078efcff */
[----:B------:R-:W-:-:S13]  /*b560*/  ISETP.NE.AND P0, PT, R16, 0x3, PT ;  /* 0x000000031000780c */ /* 0x000fda0003f05270 */
[----:B------:R-:W-:Y:S05]  /*b570*/  @!P0 BRA `(.L_x_307) ;  /* 0x0000000000048947 */ /* 0x000fea0003800000 */
[----:B------:R-:W-:Y:S01]  /*b580*/  BPT.TRAP 0x1 ;  /* 0x000000040000795c */ /* 0x000fe20000300000 */
.L_x_307:
[----:B------:R-:W0:Y:S01]  /*b590*/  S2R R3, SR_CgaCtaId ;  /* 0x0000000000037919 */ /* 0x000e220000008800 */
[----:B------:R-:W-:Y:S02]  /*b5a0*/  MOV R2, 0x400 ;  /* 0x0000040000027802 */ /* 0x000fe40000000f00 */
[----:B------:R-:W-:Y:S02]  /*b5b0*/  SHF.L.U32 R4, R0, 0x1f, RZ ;  /* 0x0000001f00047819 */ /* 0x000fe400000006ff */
[----:B0-----:R-:W-:-:S05]  /*b5c0*/  LEA R2, R3, R2, 0x18 ;  /* 0x0000000203027211 */ /* 0x001fca00078ec0ff */
[----:B------:R-:W-:-:S04]  /*b5d0*/  VIADD R2, R2, 0x18 ;  /* 0x0000001802027836 */ /* 0x000fc80000000000 */
[C---:B------:R-:W-:Y:S02]  /*b5e0*/  IMAD R9, R7.reuse, 0x8, R2 ;  /* 0x0000000807097824 */ /* 0x040fe400078e0202 */
[----:B------:R-:W-:Y:S02]  /*b5f0*/  VIADD R7, R7, 0x1 ;  /* 0x0000000107077836 */ /* 0x000fe40000000000 */
[----:B------:R-:W0:Y:S03]  /*b600*/  SYNCS.PHASECHK.TRANS64.TRYWAIT P0, [R9+URZ], R4 ;  /* 0x00000004090075a7 */ /* 0x000e26000800017f */
[----:B------:R-:W-:-:S04]  /*b610*/  ISETP.NE.AND P1, PT, R7, 0x3, PT ;  /* 0x000000030700780c */ /* 0x000fc80003f25270 */
[----:B------:R-:W-:Y:S02]  /*b620*/  SEL R3, RZ, 0x1, P1 ;  /* 0x00000001ff037807 */ /* 0x000fe40000800000 */
[----:B------:R-:W-:Y:S02]  /*b630*/  SEL R7, R7, RZ, P1 ;  /* 0x000000ff07077207 */ /* 0x000fe40000800000 */
[----:B------:R-:W-:-:S03]  /*b640*/  LOP3.LUT R11, R0, R3, RZ, 0x3c, !PT ;  /* 0x00000003000b7212 */ /* 0x000fc600078e3cff */
[----:B------:R-:W-:Y:S01]  /*b650*/  IMAD R6, R7, 0x8, R2 ;  /* 0x0000000807067824 */ /* 0x000fe200078e0202 */
[----:B------:R-:W-:Y:S01]  /*b660*/  SHF.L.U32 R5, R11, 0x1f, RZ ;  /* 0x0000001f0b057819 */ /* 0x000fe200000006ff */
[----:B0-----:R-:W-:Y:S06]  /*b670*/  @!P0 BRA `(.L_x_308) ;  /* 0x0000000000e48947 */ /* 0x001fec0003800000 */
.L_x_320:
[----:B------:R-:W1:Y:S01]  /*b680*/  SYNCS.PHASECHK.TRANS64.TRYWAIT P0, [R6+URZ], R5 ;  /* 0x00000005060075a7 */ /* 0x000e62000800017f */
[----:B------:R-:W-:-:S05]  /*b690*/  VIADD R0, R7, 0x1 ;  /* 0x0000000107007836 */ /* 0x000fca0000000000 */
[----:B------:R-:W-:-:S04]  /*b6a0*/  ISETP.NE.AND P1, PT, R0, 0x3, PT ;  /* 0x000000030000780c */ /* 0x000fc80003f25270 */
[----:B0-----:R-:W-:Y:S02]  /*b6b0*/  SEL R4, RZ, 0x1, P1 ;  /* 0x00000001ff047807 */ /* 0x001fe40000800000 */
[----:B------:R-:W-:Y:S02]  /*b6c0*/  SEL R3, R0, RZ, P1 ;  /* 0x000000ff00037207 */ /* 0x000fe40000800000 */
[----:B------:R-:W-:Y:S01]  /*b6d0*/  LOP3.LUT R0, R11, R4, RZ, 0x3c, !PT ;  /* 0x000000040b007212 */ /* 0x000fe200078e3cff */
[----:B-1----:R-:W-:Y:S06]  /*b6e0*/  @!P0 BRA `(.L_x_309) ;  /* 0x0000000000dc8947 */ /* 0x002fec0003800000 */
.L_x_321:
[----:B------:R-:W-:Y:S01]  /*b6f0*/  IMAD R3, R3, 0x8, R2 ;  /* 0x0000000803037824 */ /* 0x000fe200078e0202 */
[----:B------:R-:W-:-:S07]  /*b700*/  SHF.L.U32 R0, R0, 0x1f, RZ ;  /* 0x0000001f00007819 */ /* 0x000fce00000006ff */
.L_x_310:
[----:B-1----:R1:W2:Y:S02]  /*b710*/  SYNCS.PHASECHK.TRANS64.TRYWAIT P0, [R3+URZ], R0 ;  /* 0x00000000030075a7 */ /* 0x0022a4000800017f */
[----:B--2---:R-:W-:Y:S05]  /*b720*/  @!P0 NANOSLEEP.SYNCS 0x989680 ;  /* 0x009896800000895d */ /* 0x004fea0003900000 */
[----:B------:R-:W2:Y:S02]  /*b730*/  @!P0 SYNCS.PHASECHK.TRANS64 P0, [R3+URZ], R0 ;  /* 0x00000000030085a7 */ /* 0x000ea4000800007f */
[----:B--2---:R-:W-:Y:S05]  /*b740*/  @!P0 BRA `(.L_x_310) ;  /* 0xfffffffc00f08947 */ /* 0x004fea000383ffff */
.L_x_306:
[----:B------:R-:W-:Y:S05]  /*b750*/  BSYNC B0 ;  /* 0x0000000000007941 */ /* 0x000fea0003800000 */
.L_x_305:
[----:B------:R-:W-:Y:S05]  /*b760*/  EXIT ;  /* 0x000000000000794d */ /* 0x000fea0003800000 */
.L_x_15:
[----:B-1----:R1:W2:Y:S02]  /*b770*/  SYNCS.PHASECHK.TRANS64.TRYWAIT P0, [R159+URZ], R0 ;  /* 0x000000009f0075a7 */ /* 0x0022a4000800017f */
[----:B--2---:R-:W-:Y:S05]  /*b780*/  @!P0 NANOSLEEP.SYNCS 0x989680 ;  /* 0x009896800000895d */ /* 0x004fea0003900000 */
[----:B------:R-:W2:Y:S02]  /*b790*/  @!P0 SYNCS.PHASECHK.TRANS64 P0, [R159+URZ], R0 ;  /* 0x000000009f0085a7 */ /* 0x000ea4000800007f */
[----:B--2---:R-:W-:Y:S05]  /*b7a0*/  @!P0 BRA `(.L_x_15) ;  /* 0xfffffffc00f08947 */ /* 0x004fea000383ffff */
[----:B------:R-:W-:Y:S05]  /*b7b0*/  BRA `(.L_x_311) ;  /* 0xffffff5c00287947 */ /* 0x000fea000383ffff */
.L_x_20:
[----:B--2---:R2:W3:Y:S02]  /*b7c0*/  SYNCS.PHASECHK.TRANS64.TRYWAIT P1, [R3+URZ], R0 ;  /* 0x00000000030075a7 */ /* 0x0044e4000802017f */
[----:B---3--:R-:W-:Y:S05]  /*b7d0*/  @!P1 NANOSLEEP.SYNCS 0x989680 ;  /* 0x009896800000995d */ /* 0x008fea0003900000 */
[----:B------:R-:W3:Y:S02]  /*b7e0*/  @!P1 SYNCS.PHASECHK.TRANS64 P1, [R3+URZ], R0 ;  /* 0x00000000030095a7 */ /* 0x000ee4000802007f */
[----:B---3--:R-:W-:Y:S05]  /*b7f0*/  @!P1 BRA `(.L_x_20) ;  /* 0xfffffffc00f09947 */ /* 0x008fea000383ffff */
[----:B------:R-:W-:Y:S05]  /*b800*/  BRA `(.L_x_19) ;  /* 0xffffff5c00947947 */ /* 0x000fea000383ffff */
.L_x_25:
[----:B--2---:R-:W-:-:S04]  /*b810*/  IMAD.U32 R4, RZ, RZ, UR8 ;  /* 0x00000008ff047e24 */ /* 0x004fc8000f8e00ff */
[----:B------:R2:W3:Y:S03]  /*b820*/  SYNCS.PHASECHK.TRANS64.TRYWAIT P1, [R4+URZ], R3 ;  /* 0x00000003040075a7 */ /* 0x0004e6000802017f */
[----:B---3--:R-:W-:Y:S05]  /*b830*/  @!P1 NANOSLEEP.SYNCS 0x989680 ;  /* 0x009896800000995d */ /* 0x008fea0003900000 */
[----:B------:R-:W3:Y:S02]  /*b840*/  @!P1 SYNCS.PHASECHK.TRANS64 P1, [R4+URZ], R3 ;  /* 0x00000003040095a7 */ /* 0x000ee4000802007f */
[----:B---3--:R-:W-:Y:S05]  /*b850*/  @!P1 BRA `(.L_x_25) ;  /* 0xfffffffc00ec9947 */ /* 0x008fea000383ffff */
[----:B------:R-:W-:Y:S05]  /*b860*/  BRA `(.L_x_24) ;  /* 0xffffff6000f07947 */ /* 0x000fea000383ffff */
.L_x_31:
[----:B-1----:R1:W2:Y:S02]  /*b870*/  SYNCS.PHASECHK.TRANS64.TRYWAIT P0, [R159+URZ+0x10], R0 ;  /* 0x000010009f0075a7 */ /* 0x0022a4000800017f */
[----:B--2---:R-:W-:Y:S05]  /*b880*/  @!P0 NANOSLEEP.SYNCS 0x989680 ;  /* 0x009896800000895d */ /* 0x004fea0003900000 */
[----:B------:R-:W2:Y:S02]  /*b890*/  @!P0 SYNCS.PHASECHK.TRANS64 P0, [R159+URZ+0x10], R0 ;  /* 0x000010009f0085a7 */ /* 0x000ea4000800007f */
[----:B--2---:R-:W-:Y:S05]  /*b8a0*/  @!P0 BRA `(.L_x_31) ;  /* 0xfffffffc00f08947 */ /* 0x004fea000383ffff */
[----:B------:R-:W-:Y:S05]  /*b8b0*/  BRA `(.L_x_312) ;  /* 0xffffff6800b47947 */ /* 0x000fea000383ffff */
.L_x_292:
[----:B------:R-:W-:Y:S01]  /*b8c0*/  BSSY B1, `(.L_x_313) ;  /* 0x0000006000017945 */ /* 0x000fe20003800000 */
[----:B------:R-:W-:-:S07]  /*b8d0*/  IMAD.MOV.U32 R15, RZ, RZ, -0x1 ;  /* 0xffffffffff0f7424 */ /* 0x000fce00078e00ff */
[----:B-----5:R-:W-:Y:S05]  /*b8e0*/  WARPSYNC.COLLECTIVE R15, `(.L_x_314) ;  /* 0x000000000f0c7348 */ /* 0x020fea0003c00000 */
[----:B------:R-:W-:Y:S02]  /*b8f0*/  ELECT P6, UR62, PT ;  /* 0x00000000003e782f */ /* 0x000fe400038c0000 */
[----:B------:R-:W-:Y:S01]  /*b900*/  MOV R14, UR62 ;  /* 0x0000003e000e7c02 */ /* 0x000fe20008000f00 */
[----:B-----5:R-:W-:Y:S10]  /*b910*/  ENDCOLLECTIVE ;  /* 0x000000000000791b */ /* 0x020ff40003800000 */
.L_x_314:
[----:B------:R-:W-:Y:S05]  /*b920*/  BSYNC B1 ;  /* 0x0000000000017941 */ /* 0x000fea0003800000 */
.L_x_313:
[----:B------:R-:W-:Y:S05]  /*b930*/  BRA `(.L_x_315) ;  /* 0xffffffec00f87947 */ /* 0x000fea000383ffff */
.L_x_295:
[----:B0-----:R0:W1:Y:S02]  /*b940*/  SYNCS.PHASECHK.TRANS64.TRYWAIT P1, [R10+URZ+0x18], R5 ;  /* 0x000018050a0075a7 */ /* 0x001064000802017f */
[----:B-1----:R-:W-:Y:S05]  /*b950*/  @!P1 NANOSLEEP.SYNCS 0x989680 ;  /* 0x009896800000995d */ /* 0x002fea0003900000 */
[----:B------:R-:W1:Y:S02]  /*b960*/  @!P1 SYNCS.PHASECHK.TRANS64 P1, [R10+URZ+0x18], R5 ;  /* 0x000018050a0095a7 */ /* 0x000e64000802007f */
[----:B-1----:R-:W-:Y:S05]  /*b970*/  @!P1 BRA `(.L_x_295) ;  /* 0xfffffffc00f09947 */ /* 0x002fea000383ffff */
[----:B------:R-:W-:Y:S05]  /*b980*/  BRA `(.L_x_316) ;  /* 0xfffffff0002c7947 */ /* 0x000fea000383ffff */
.L_x_304:
[----:B------:R-:W-:Y:S01]  /*b990*/  BSSY B0, `(.L_x_317) ;  /* 0x0000006000007945 */ /* 0x000fe20003800000 */
[----:B------:R-:W-:-:S07]  /*b9a0*/  IMAD.MOV.U32 R15, RZ, RZ, -0x1 ;  /* 0xffffffffff0f7424 */ /* 0x000fce00078e00ff */
[----:B-----5:R-:W-:Y:S05]  /*b9b0*/  WARPSYNC.COLLECTIVE R15, `(.L_x_318) ;  /* 0x000000000f0c7348 */ /* 0x020fea0003c00000 */
[----:B------:R-:W-:Y:S02]  /*b9c0*/  ELECT P6, UR62, PT ;  /* 0x00000000003e782f */ /* 0x000fe400038c0000 */
[----:B------:R-:W-:Y:S01]  /*b9d0*/  MOV R14, UR62 ;  /* 0x0000003e000e7c02 */ /* 0x000fe20008000f00 */
[----:B-----5:R-:W-:Y:S10]  /*b9e0*/  ENDCOLLECTIVE ;  /* 0x000000000000791b */ /* 0x020ff40003800000 */
.L_x_318:
[----:B------:R-:W-:Y:S05]  /*b9f0*/  BSYNC B0 ;  /* 0x0000000000007941 */ /* 0x000fea0003800000 */
.L_x_317:
[----:B------:R-:W-:Y:S05]  /*ba00*/  BRA `(.L_x_319) ;  /* 0xfffffff800c87947 */ /* 0x000fea000383ffff */
.L_x_308:
[----:B0-----:R0:W1:Y:S02]  /*ba10*/  SYNCS.PHASECHK.TRANS64.TRYWAIT P0, [R9+URZ], R4 ;  /* 0x00000004090075a7 */ /* 0x001064000800017f */
[----:B-1----:R-:W-:Y:S05]  /*ba20*/  @!P0 NANOSLEEP.SYNCS 0x989680 ;  /* 0x009896800000895d */ /* 0x002fea0003900000 */
[----:B------:R-:W1:Y:S02]  /*ba30*/  @!P0 SYNCS.PHASECHK.TRANS64 P0, [R9+URZ], R4 ;  /* 0x00000004090085a7 */ /* 0x000e64000800007f */
[----:B-1----:R-:W-:Y:S05]  /*ba40*/  @!P0 BRA `(.L_x_308) ;  /* 0xfffffffc00f08947 */ /* 0x002fea000383ffff */
[----:B------:R-:W-:Y:S05]  /*ba50*/  BRA `(.L_x_320) ;  /* 0xfffffffc00087947 */ /* 0x000fea000383ffff */
.L_x_309:
[----:B0-----:R0:W1:Y:S02]  /*ba60*/  SYNCS.PHASECHK.TRANS64.TRYWAIT P0, [R6+URZ], R5 ;  /* 0x00000005060075a7 */ /* 0x001064000800017f */
[----:B-1----:R-:W-:Y:S05]  /*ba70*/  @!P0 NANOSLEEP.SYNCS 0x989680 ;  /* 0x009896800000895d */ /* 0x002fea0003900000 */
[----:B------:R-:W1:Y:S02]  /*ba80*/  @!P0 SYNCS.PHASECHK.TRANS64 P0, [R6+URZ], R5 ;  /* 0x00000005060085a7 */ /* 0x000e64000800007f */
[----:B-1----:R-:W-:Y:S05]  /*ba90*/  @!P0 BRA `(.L_x_309) ;  /* 0xfffffffc00f08947 */ /* 0x002fea000383ffff */
[----:B------:R-:W-:Y:S05]  /*baa0*/  BRA `(.L_x_321) ;  /* 0xfffffffc00107947 */ /* 0x000fea000383ffff */
.L_x_322:
[----:B------:R-:W-:-:S00]  /*bab0*/  BRA `(.L_x_322) ;  /* 0xfffffffc00fc7947 */ /* 0x000fc0000383ffff */
[----:B------:R-:W-:-:S00]  /*bac0*/  NOP ;  /* 0x0000000000007918 */ /* 0x000fc00000000000 */
        /* <DEDUP_REMOVED lines=11> */
.L_x_323:


//--------------------- .nv.global.init           --------------------------
	.section	.nv.global.init,"aw",@progbits
.nv.global.init:
	.type		$str$22,@object
	.size		$str$22,($str$23 - $str$22)
$str$22:
        /*0000*/ 	.byte	0x6b, 0x5f, 0x74, 0x69, 0x6c, 0x65, 0x5f, 0x63, 0x6f, 0x75, 0x6e, 0x74, 0x20, 0x3e, 0x3d, 0x20
        /*0010*/ 	.byte	0x31, 0x00
	.type		$str$23,@object
	.size		$str$23,(__unnamed_1 - $str$23)
$str$23:
        /*0012*/ 	.byte	0x2f, 0x74, 0x6d, 0x70, 0x2f, 0x63, 0x75, 0x74, 0x6c, 0x61, 0x73, 0x73, 0x5f, 0x73, 0x77, 0x65
        /*0022*/ 	.byte	0x65, 0x70, 0x5f, 0x73, 0x72, 0x63, 0x2f, 0x69, 0x6e, 0x63, 0x6c, 0x75, 0x64, 0x65, 0x2f, 0x63
        /*0032*/ 	.byte	0x75, 0x74, 0x6c, 0x61, 0x73, 0x73, 0x2f, 0x67, 0x65, 0x6d, 0x6d, 0x2f, 0x63, 0x6f, 0x6c, 0x6c
        /*0042*/ 	.byte	0x65, 0x63, 0x74, 0x69, 0x76, 0x65, 0x2f, 0x73, 0x6d, 0x39, 0x30, 0x5f, 0x6d, 0x6d, 0x61, 0x5f
        /*0052*/ 	.byte	0x74, 0x6d, 0x61, 0x5f, 0x67, 0x6d, 0x6d, 0x61, 0x5f, 0x73, 0x73, 0x5f, 0x77, 0x61, 0x72, 0x70
        /*0062*/ 	.byte	0x73, 0x70, 0x65, 0x63, 0x69, 0x61, 0x6c, 0x69, 0x7a, 0x65, 0x64, 0x2e, 0x68, 0x70, 0x70, 0x00
	.type		__unnamed_1,@object
	.size		__unnamed_1,(.L_0 - __unnamed_1)
__unnamed_1:
        /*0072*/ 	.byte	0x76, 0x6f, 0x69, 0x64, 0x20, 0x63, 0x75, 0x74, 0x6c, 0x61, 0x73, 0x73, 0x3a, 0x3a, 0x67, 0x65
        /* <DEDUP_REMOVED lines=180> */
        /*0bc2*/ 	.byte	0x79, 0x5d, 0x00
.L_0:


//--------------------- .nv.shared._ZN7cutlass13device_kernelINS_4gemm6kernel13GemmUniversalIN4cute5tupleIJiiiiEEENS1_10collective13CollectiveMmaINS1_34MainloopSm90TmaGmmaWarpSpecializedILi3ENS5_IJNS4_1CILi1EEESB_SB_EEENS1_32KernelTmaWarpSpecializedPingpongEEENS5_IJNSA_ILi64EEENSA_ILi256EEENSA_ILi128EEEEEENS_10bfloat16_tENS5_IJlSB_lEEESJ_SK_NS4_8TiledMMAINS4_8MMA_AtomIJNS4_4SM904GMMA28MMA_64x256x16_F32BF16BF16_SSILNSO_5MajorE0ELSQ_0ELNSO_7ScaleInE1ELSR_1EEEEEENS4_6LayoutISC_NS5_IJNSA_ILi0EEESV_SV_EEEEENS5_IJNS4_10UnderscoreESY_SY_EEEEENS4_13SM90_TMA_LOADENS4_14ComposedLayoutINS4_7SwizzleILi3ELi4ELi3EEENS4_18smem_ptr_flag_bitsILi16EEENSU_INS5_IJNSA_ILi8EEESF_EEENS5_IJSF_SB_EEEEEEEvNS4_8identityES11_S1B_vS1C_EENS_8epilogue10collective6detail29Sm90TmaWarpSpecializedAdapterINS1F_15DefaultEpilogueISJ_SK_SK_NS1E_6thread17LinearCombinationISJ_Li1EffLNS1J_9ScaleType4KindE0ELNS_15FloatRoundStyleE2ESJ_EENS1_15EpilogueDefaultEEEEEvvEEEEvNT_6ParamsE --------------------------
	.section	.nv.shared._ZN7cutlass13device_kernelINS_4gemm6kernel13GemmUniversalIN4cute5tupleIJiiiiEEENS1_10collective13CollectiveMmaINS1_34MainloopSm90TmaGmmaWarpSpecializedILi3ENS5_IJNS4_1CILi1EEESB_SB_EEENS1_32KernelTmaWarpSpecializedPingpongEEENS5_IJNSA_ILi64EEENSA_ILi256EEENSA_ILi128EEEEEENS_10bfloat16_tENS5_IJlSB_lEEESJ_SK_NS4_8TiledMMAINS4_8MMA_AtomIJNS4_4SM904GMMA28MMA_64x256x16_F32BF16BF16_SSILNSO_5MajorE0ELSQ_0ELNSO_7ScaleInE1ELSR_1EEEEEENS4_6LayoutISC_NS5_IJNSA_ILi0EEESV_SV_EEEEENS5_IJNS4_10UnderscoreESY_SY_EEEEENS4_13SM90_TMA_LOADENS4_14ComposedLayoutINS4_7SwizzleILi3ELi4ELi3EEENS4_18smem_ptr_flag_bitsILi16EEENSU_INS5_IJNSA_ILi8EEESF_EEENS5_IJSF_SB_EEEEEEEvNS4_8identityES11_S1B_vS1C_EENS_8epilogue10collective6detail29Sm90TmaWarpSpecializedAdapterINS1F_15DefaultEpilogueISJ_SK_SK_NS1E_6thread17LinearCombinationISJ_Li1EffLNS1J_9ScaleType4KindE0ELNS_15FloatRoundStyleE2ESJ_EENS1_15EpilogueDefaultEEEEEvvEEEEvNT_6ParamsE,"aw",@nobits
	.sectionflags	@""
	.align	16
	.zero		1024


//--------------------- .nv.shared.reserved.0     --------------------------
	.section	.nv.shared.reserved.0,"aw",@nobits
	.weak		__nv_reservedSMEM_offset_0_alias
	.size		__nv_reservedSMEM_offset_0_alias, 0, 0
	.other		__nv_reservedSMEM_offset_0_alias,@"STO_CUDA_RESERVED_SHARED STV_DEFAULT"
__nv_reservedSMEM_offset_0_alias:
	.zero		0


//--------------------- .nv.global                --------------------------
	.section	.nv.global,"aw",@nobits
.nv.global:
	.type		_ZN39_INTERNAL_eaed1d77_4_k_cu_0139361f_28234cute1_E,@object
	.size		_ZN39_INTERNAL_eaed1d77_4_k_cu_0139361f_28234cute1_E,(_ZN39_INTERNAL_eaed1d77_4_k_cu_0139361f_28234cuda3std3__45__cpo6cbeginE - _ZN39_INTERNAL_eaed1d77_4_k_cu_0139361f_28234cute1_E)
_ZN39_INTERNAL_eaed1d77_4_k_cu_0139361f_28234cute1_E:
	.zero		1
	.type		_ZN39_INTERNAL_eaed1d77_4_k_cu_0139361f_28234cuda3std3__45__cpo6cbeginE,@object
	.size		_ZN39_INTERNAL_eaed1d77_4_k_cu_0139361f_28234cuda3std3__45__cpo6cbeginE,(_ZN39_INTERNAL_eaed1d77_4_k_cu_0139361f_28234cuda3std3__48in_placeE - _ZN39_INTERNAL_eaed1d77_4_k_cu_0139361f_28234cuda3std3__45__cpo6cbeginE)
_ZN39_INTERNAL_eaed1d77_4_k_cu_0139361f_28234cuda3std3__45__cpo6cbeginE:
	.zero		1
	.type		_ZN39_INTERNAL_eaed1d77_4_k_cu_0139361f_28234cuda3std3__48in_placeE,@object
	.size		_ZN39_INTERNAL_eaed1d77_4_k_cu_0139361f_28234cuda3std3__48in_placeE,(_ZN39_INTERNAL_eaed1d77_4_k_cu_0139361f_28234cuda3std6ranges3__45__cpo9iter_moveE - _ZN39_INTERNAL_eaed1d77_4_k_cu_0139361f_28234cuda3std3__48in_placeE)
_ZN39_INTERNAL_eaed1d77_4_k_cu_0139361f_28234cuda3std3__48in_placeE:
	.zero		1
	.type		_ZN39_INTERNAL_eaed1d77_4_k_cu_0139361f_28234cuda3std6ranges3__45__cpo9iter_moveE,@object
	.size		_ZN39_INTERNAL_eaed1d77_4_k_cu_0139361f_28234cuda3std6ranges3__45__cpo9iter_moveE,(_ZN39_INTERNAL_eaed1d77_4_k_cu_0139361f_28234cuda3std3__45__cpo5beginE - _ZN39_INTERNAL_eaed1d77_4_k_cu_0139361f_28234cuda3std6ranges3__45__cpo9iter_moveE)
_ZN39_INTERNAL_eaed1d77_4_k_cu_0139361f_28234cuda3std6ranges3__45__cpo9iter_moveE:
	.zero		1
	.type		_ZN39_INTERNAL_eaed1d77_4_k_cu_0139361f_28234cuda3std3__45__cpo5beginE,@object
	.size		_ZN39_INTERNAL_eaed1d77_4_k_cu_0139361f_28234cuda3std3__45__cpo5beginE,(_ZN39_INTERNAL_eaed1d77_4_k_cu_0139361f_28234cuda3std3__441_GLOBAL__N__eaed1d77_4_k_cu_0139361f_28236ignoreE - _ZN39_INTERNAL_eaed1d77_4_k_cu_0139361f_28234cuda3std3__45__cpo5beginE)
_ZN39_INTERNAL_eaed1d77_4_k_cu_0139361f_28234cuda3std3__45__cpo5beginE:
	.zero		1
	.type		_ZN39_INTERNAL_eaed1d77_4_k_cu_0139361f_28234cuda3std3__441_GLOBAL__N__eaed1d77_4_k_cu_0139361f_28236ignoreE,@object
	.size		_ZN39_INTERNAL_eaed1d77_4_k_cu_0139361f_28234cuda3std3__441_GLOBAL__N__eaed1d77_4_k_cu_0139361f_28236ignoreE,(_ZN39_INTERNAL_eaed1d77_4_k_cu_0139361f_28234cute7productE - _ZN39_INTERNAL_eaed1d77_4_k_cu_0139361f_28234cuda3std3__441_GLOBAL__N__eaed1d77_4_k_cu_0139361f_28236ignoreE)
_ZN39_INTERNAL_eaed1d77_4_k_cu_0139361f_28234cuda3std3__441_GLOBAL__N__eaed1d77_4_k_cu_0139361f_28236ignoreE:
	.zero		1
	.type		_ZN39_INTERNAL_eaed1d77_4_k_cu_0139361f_28234cute7productE,@object
	.size		_ZN39_INTERNAL_eaed1d77_4_k_cu_0139361f_28234cute7productE,(_ZN39_INTERNAL_eaed1d77_4_k_cu_0139361f_28234cuda3std3__45__cpo3endE - _ZN39_INTERNAL_eaed1d77_4_k_cu_0139361f_28234cute7productE)
_ZN39_INTERNAL_eaed1d77_4_k_cu_0139361f_28234cute7productE:
	.zero		1
	.type		_ZN39_INTERNAL_eaed1d77_4_k_cu_0139361f_28234cuda3std3__45__cpo3endE,@object
	.size		_ZN39_INTERNAL_eaed1d77_4_k_cu_0139361f_28234cuda3std3__45__cpo3endE,(_ZN39_INTERNAL_eaed1d77_4_k_cu_0139361f_28234cuda3std3__419piecewise_constructE - _ZN39_INTERNAL_eaed1d77_4_k_cu_0139361f_28234cuda3std3__45__cpo3endE)
_ZN39_INTERNAL_eaed1d77_4_k_cu_0139361f_28234cuda3std3__45__cpo3endE:
	.zero		1
	.type		_ZN39_INTERNAL_eaed1d77_4_k_cu_0139361f_28234cuda3std3__419piecewise_constructE,@object
	.size		_ZN39_INTERNAL_eaed1d77_4_k_cu_0139361f_28234cuda3std3__419piecewise_constructE,(_ZN39_INTERNAL_eaed1d77_4_k_cu_0139361f_28234cuda3std3__45__cpo4cendE - _ZN39_INTERNAL_eaed1d77_4_k_cu_0139361f_28234cuda3std3__419piecewise_constructE)
_ZN39_INTERNAL_eaed1d77_4_k_cu_0139361f_28234cuda3std3__419piecewise_constructE:
	.zero		1
	.type		_ZN39_INTERNAL_eaed1d77_4_k_cu_0139361f_28234cuda3std3__45__cpo4cendE,@object
	.size		_ZN39_INTERNAL_eaed1d77_4_k_cu_0139361f_28234cuda3std3__45__cpo4cendE,(_ZN39_INTERNAL_eaed1d77_4_k_cu_0139361f_28234cuda3std6ranges3__45__cpo4swapE - _ZN39_INTERNAL_eaed1d77_4_k_cu_0139361f_28234cuda3std3__45__cpo4cendE)
_ZN39_INTERNAL_eaed1d77_4_k_cu_0139361f_28234cuda3std3__45__cpo4cendE:
	.zero		1
	.type		_ZN39_INTERNAL_eaed1d77_4_k_cu_0139361f_28234cuda3std6ranges3__45__cpo4swapE,@object
	.size		_ZN39_INTERNAL_eaed1d77_4_k_cu_0139361f_28234cuda3std6ranges3__45__cpo4swapE,(.L_8 - _ZN39_INTERNAL_eaed1d77_4_k_cu_0139361f_28234cuda3std6ranges3__45__cpo4swapE)
_ZN39_INTERNAL_eaed1d77_4_k_cu_0139361f_28234cuda3std6ranges3__45__cpo4swapE:
	.zero		1
.L_8:


//--------------------- .nv.constant0._ZN7cutlass13device_kernelINS_4gemm6kernel13GemmUniversalIN4cute5tupleIJiiiiEEENS1_10collective13CollectiveMmaINS1_34MainloopSm90TmaGmmaWarpSpecializedILi3ENS5_IJNS4_1CILi1EEESB_SB_EEENS1_32KernelTmaWarpSpecializedPingpongEEENS5_IJNSA_ILi64EEENSA_ILi256EEENSA_ILi128EEEEEENS_10bfloat16_tENS5_IJlSB_lEEESJ_SK_NS4_8TiledMMAINS4_8MMA_AtomIJNS4_4SM904GMMA28MMA_64x256x16_F32BF16BF16_SSILNSO_5MajorE0ELSQ_0ELNSO_7ScaleInE1ELSR_1EEEEEENS4_6LayoutISC_NS5_IJNSA_ILi0EEESV_SV_EEEEENS5_IJNS4_10UnderscoreESY_SY_EEEEENS4_13SM90_TMA_LOADENS4_14ComposedLayoutINS4_7SwizzleILi3ELi4ELi3EEENS4_18smem_ptr_flag_bitsILi16EEENSU_INS5_IJNSA_ILi8EEESF_EEENS5_IJSF_SB_EEEEEEEvNS4_8identityES11_S1B_vS1C_EENS_8epilogue10collective6detail29Sm90TmaWarpSpecializedAdapterINS1F_15DefaultEpilogueISJ_SK_SK_NS1E_6thread17LinearCombinationISJ_Li1EffLNS1J_9ScaleType4KindE0ELNS_15FloatRoundStyleE2ESJ_EENS1_15EpilogueDefaultEEEEEvvEEEEvNT_6ParamsE --------------------------
	.section	.nv.constant0._ZN7cutlass13device_kernelINS_4gemm6kernel13GemmUniversalIN4cute5tupleIJiiiiEEENS1_10collective13CollectiveMmaINS1_34MainloopSm90TmaGmmaWarpSpecializedILi3ENS5_IJNS4_1CILi1EEESB_SB_EEENS1_32KernelTmaWarpSpecializedPingpongEEENS5_IJNSA_ILi64EEENSA_ILi256EEENSA_ILi128EEEEEENS_10bfloat16_tENS5_IJlSB_lEEESJ_SK_NS4_8TiledMMAINS4_8MMA_AtomIJNS4_4SM904GMMA28MMA_64x256x16_F32BF16BF16_SSILNSO_5MajorE0ELSQ_0ELNSO_7ScaleInE1ELSR_1EEEEEENS4_6LayoutISC_NS5_IJNSA_ILi0EEESV_SV_EEEEENS5_IJNS4_10UnderscoreESY_SY_EEEEENS4_13SM90_TMA_LOADENS4_14ComposedLayoutINS4_7SwizzleILi3ELi4ELi3EEENS4_18smem_ptr_flag_bitsILi16EEENSU_INS5_IJNSA_ILi8EEESF_EEENS5_IJSF_SB_EEEEEEEvNS4_8identityES11_S1B_vS1C_EENS_8epilogue10collective6detail29Sm90TmaWarpSpecializedAdapterINS1F_15DefaultEpilogueISJ_SK_SK_NS1E_6thread17LinearCombinationISJ_Li1EffLNS1J_9ScaleType4KindE0ELNS_15FloatRoundStyleE2ESJ_EENS1_15EpilogueDefaultEEEEEvvEEEEvNT_6ParamsE,"a",@progbits
	.sectionflags	@""
	.align	4
.nv.constant0._ZN7cutlass13device_kernelINS_4gemm6kernel13GemmUniversalIN4cute5tupleIJiiiiEEENS1_10collective13CollectiveMmaINS1_34MainloopSm90TmaGmmaWarpSpecializedILi3ENS5_IJNS4_1CILi1EEESB_SB_EEENS1_32KernelTmaWarpSpecializedPingpongEEENS5_IJNSA_ILi64EEENSA_ILi256EEENSA_ILi128EEEEEENS_10bfloat16_tENS5_IJlSB_lEEESJ_SK_NS4_8TiledMMAINS4_8MMA_AtomIJNS4_4SM904GMMA28MMA_64x256x16_F32BF16BF16_SSILNSO_5MajorE0ELSQ_0ELNSO_7ScaleInE1ELSR_1EEEEEENS4_6LayoutISC_NS5_IJNSA_ILi0EEESV_SV_EEEEENS5_IJNS4_10UnderscoreESY_SY_EEEEENS4_13SM90_TMA_LOADENS4_14ComposedLayoutINS4_7SwizzleILi3ELi4ELi3EEENS4_18smem_ptr_flag_bitsILi16EEENSU_INS5_IJNSA_ILi8EEESF_EEENS5_IJSF_SB_EEEEEEEvNS4_8identityES11_S1B_vS1C_EENS_8epilogue10collective6detail29Sm90TmaWarpSpecializedAdapterINS1F_15DefaultEpilogueISJ_SK_SK_NS1E_6thread17LinearCombinationISJ_Li1EffLNS1J_9ScaleType4KindE0ELNS_15FloatRoundStyleE2ESJ_EENS1_15EpilogueDefaultEEEEEvvEEEEvNT_6ParamsE:
	.zero		1664


//--------------------- SYMBOLS --------------------------

	.type		.nv.reservedSmem.offset0,@object
	.size		.nv.reservedSmem.offset0,0x4
	.type		__assertfail,@function
